	.target	sm_90a

	.elftype	@"ET_EXEC"


//--------------------- .note.nv.tkinfo           --------------------------
	.section	.note.nv.tkinfo,"",@"SHT_NOTE"
	.sectionflags	@"SHF_NOTE_NV_TKINFO"
	.tkinfo
        /*0018*/ 	.word	0x00000002
        /*0030*/ 	.string	""
        /*0030*/ 	.string	"ptxas"
        /*0030*/ 	.string	"Cuda compilation tools, release 13.0, V13.0.88"
        /*0030*/ 	.string	"Build cuda_13.0.r13.0/compiler.36424714_0"
        /*0030*/ 	.string	"-v  -suppress-debug-info  -lineinfo  -arch sm_90a "



//--------------------- .note.nv.cuinfo           --------------------------
	.section	.note.nv.cuinfo,"",@"SHT_NOTE"
	.sectionflags	@"SHF_NOTE_NV_CUINFO"
        /*0018*/ 	.short	0x0002
        /*001a*/ 	.short	0x005a
        /*001c*/ 	.short	0x0082
	.zero		2


//--------------------- .nv.info                  --------------------------
	.section	.nv.info,"",@"SHT_CUDA_INFO"
	.align	4


	//----- nvinfo : EIATTR_REGCOUNT
	.align		4
        /*0000*/ 	.byte	0x04, 0x2f
        /*0002*/ 	.short	(.L_1 - .L_0)
	.align		4
.L_0:
        /*0004*/ 	.word	index@(gluon_wgmma)
        /*0008*/ 	.word	0x000000ff


	//----- nvinfo : EIATTR_FRAME_SIZE
	.align		4
.L_1:
        /*000c*/ 	.byte	0x04, 0x11
        /*000e*/ 	.short	(.L_3 - .L_2)
	.align		4
.L_2:
        /*0010*/ 	.word	index@(gluon_wgmma)
        /*0014*/ 	.word	0x000008e8


	//----- nvinfo : EIATTR_MIN_STACK_SIZE
	.align		4
.L_3:
        /*0018*/ 	.byte	0x04, 0x12
        /*001a*/ 	.short	(.L_5 - .L_4)
	.align		4
.L_4:
        /*001c*/ 	.word	index@(gluon_wgmma)
        /*0020*/ 	.word	0x000008e8
.L_5:


//--------------------- .nv.compat                --------------------------
	.section	.nv.compat,"",@"SHT_CUDA_COMPAT_INFO"
	.align	4
        /*0000*/ 	.byte	0x02, 0x09, 0x01, 0x00, 0x02, 0x02, 0x04, 0x00, 0x02, 0x05, 0x05, 0x00, 0x03, 0x07, 0x01, 0x01
        /*0010*/ 	.byte	0x02, 0x03, 0x03, 0x00, 0x02, 0x06, 0x01, 0x00, 0x04, 0x0b, 0x08, 0x00, 0x00, 0x00, 0x00, 0x00
        /*0020*/ 	.byte	0x00, 0x00, 0x00, 0x00


//--------------------- .nv.info.gluon_wgmma      --------------------------
	.section	.nv.info.gluon_wgmma,"",@"SHT_CUDA_INFO"
	.sectionflags	@""
	.align	4


	//----- nvinfo : EIATTR_CUDA_API_VERSION
	.align		4
        /*0000*/ 	.byte	0x04, 0x37
        /*0002*/ 	.short	(.L_7 - .L_6)
.L_6:
        /*0004*/ 	.word	0x00000082


	//----- nvinfo : EIATTR_KPARAM_INFO
	.align		4
.L_7:
        /*0008*/ 	.byte	0x04, 0x17
        /*000a*/ 	.short	(.L_9 - .L_8)
.L_8:
        /*000c*/ 	.word	0x00000000
        /*0010*/ 	.short	0x000a
        /*0012*/ 	.short	0x0048
        /*0014*/ 	.byte	0x00, 0xf4, 0x21, 0x00


	//----- nvinfo : EIATTR_KPARAM_INFO
	.align		4
.L_9:
        /*0018*/ 	.byte	0x04, 0x17
        /*001a*/ 	.short	(.L_11 - .L_10)
.L_10:
        /*001c*/ 	.word	0x00000000
        /*0020*/ 	.short	0x0009
        /*0022*/ 	.short	0x0040
        /*0024*/ 	.byte	0x00, 0xf4, 0x21, 0x00


	//----- nvinfo : EIATTR_KPARAM_INFO
	.align		4
.L_11:
        /*0028*/ 	.byte	0x04, 0x17
        /*002a*/ 	.short	(.L_13 - .L_12)
.L_12:
        /*002c*/ 	.word	0x00000000
        /*0030*/ 	.short	0x0008
        /*0032*/ 	.short	0x0038
        /*0034*/ 	.byte	0x00, 0xf0, 0x21, 0x00


	//----- nvinfo : EIATTR_KPARAM_INFO
	.align		4
.L_13:
        /*0038*/ 	.byte	0x04, 0x17
        /*003a*/ 	.short	(.L_15 - .L_14)
.L_14:
        /*003c*/ 	.word	0x00000000
        /*0040*/ 	.short	0x0007
        /*0042*/ 	.short	0x0030
        /*0044*/ 	.byte	0x00, 0xf0, 0x21, 0x00


	//----- nvinfo : EIATTR_KPARAM_INFO
	.align		4
.L_15:
        /*0048*/ 	.byte	0x04, 0x17
        /*004a*/ 	.short	(.L_17 - .L_16)
.L_16:
        /*004c*/ 	.word	0x00000000
        /*0050*/ 	.short	0x0006
        /*0052*/ 	.short	0x0028
        /*0054*/ 	.byte	0x00, 0xf0, 0x21, 0x00


	//----- nvinfo : EIATTR_KPARAM_INFO
	.align		4
.L_17:
        /*0058*/ 	.byte	0x04, 0x17
        /*005a*/ 	.short	(.L_19 - .L_18)
.L_18:
        /*005c*/ 	.word	0x00000000
        /*0060*/ 	.short	0x0005
        /*0062*/ 	.short	0x0020
        /*0064*/ 	.byte	0x00, 0xf0, 0x11, 0x00


	//----- nvinfo : EIATTR_KPARAM_INFO
	.align		4
.L_19:
        /*0068*/ 	.byte	0x04, 0x17
        /*006a*/ 	.short	(.L_21 - .L_20)
.L_20:
        /*006c*/ 	.word	0x00000000
        /*0070*/ 	.short	0x0004
        /*0072*/ 	.short	0x001c
        /*0074*/ 	.byte	0x00, 0xf0, 0x11, 0x00


	//----- nvinfo : EIATTR_KPARAM_INFO
	.align		4
.L_21:
        /*0078*/ 	.byte	0x04, 0x17
        /*007a*/ 	.short	(.L_23 - .L_22)
.L_22:
        /*007c*/ 	.word	0x00000000
        /*0080*/ 	.short	0x0003
        /*0082*/ 	.short	0x0018
        /*0084*/ 	.byte	0x00, 0xf0, 0x11, 0x00


	//----- nvinfo : EIATTR_KPARAM_INFO
	.align		4
.L_23:
        /*0088*/ 	.byte	0x04, 0x17
        /*008a*/ 	.short	(.L_25 - .L_24)
.L_24:
        /*008c*/ 	.word	0x00000000
        /*0090*/ 	.short	0x0002
        /*0092*/ 	.short	0x0010
        /*0094*/ 	.byte	0x00, 0xf4, 0x21, 0x00


	//----- nvinfo : EIATTR_KPARAM_INFO
	.align		4
.L_25:
        /*0098*/ 	.byte	0x04, 0x17
        /*009a*/ 	.short	(.L_27 - .L_26)
.L_26:
        /*009c*/ 	.word	0x00000000
        /*00a0*/ 	.short	0x0001
        /*00a2*/ 	.short	0x0008
        /*00a4*/ 	.byte	0x00, 0xf4, 0x21, 0x00


	//----- nvinfo : EIATTR_KPARAM_INFO
	.align		4
.L_27:
        /*00a8*/ 	.byte	0x04, 0x17
        /*00aa*/ 	.short	(.L_29 - .L_28)
.L_28:
        /*00ac*/ 	.word	0x00000000
        /*00b0*/ 	.short	0x0000
        /*00b2*/ 	.short	0x0000
        /*00b4*/ 	.byte	0x00, 0xf4, 0x21, 0x00


	//----- nvinfo : EIATTR_SPARSE_MMA_MASK
	.align		4
.L_29:
        /*00b8*/ 	.byte	0x03, 0x50
        /*00ba*/ 	.short	0x0000


	//----- nvinfo : EIATTR_MAXREG_COUNT
	.align		4
        /*00bc*/ 	.byte	0x03, 0x1b
        /*00be*/ 	.short	0x00ff


	//----- nvinfo : EIATTR_NUM_BARRIERS
	.align		4
        /*00c0*/ 	.byte	0x02, 0x4c
        /*00c2*/ 	.byte	0x01
	.zero		1


	//----- nvinfo : EIATTR_ANNOTATIONS
	.align		4
        /*00c4*/ 	.byte	0x04, 0x55
        /*00c6*/ 	.short	(.L_31 - .L_30)


	//   ....[0]....
.L_30:
        /*00c8*/ 	.word	0x00000001
        /*00cc*/ 	.byte	0xe0, 0x0b, 0x00, 0x00, 0x01, 0x00, 0x00, 0x00, 0xf0, 0x11, 0x00, 0x00, 0x01, 0x00, 0x00, 0x00
        /* <DEDUP_REMOVED lines=981> */
        /*3e2c*/ 	.byte	0x60, 0xb7, 0x00, 0x00, 0x01, 0x00, 0x00, 0x00, 0x10, 0xba, 0x00, 0x00


	//----- nvinfo : EIATTR_MERCURY_ISA_VERSION
	.align		4
.L_31:
        /*3e38*/ 	.byte	0x03, 0x5f
        /*3e3a*/ 	.short	0x0101


	//----- nvinfo : EIATTR_INT_WARP_WIDE_INSTR_OFFSETS
	.align		4
        /*3e3c*/ 	.byte	0x04, 0x31
        /*3e3e*/ 	.short	(.L_33 - .L_32)


	//   ....[0]....
.L_32:
        /*3e40*/ 	.word	0x00001400


	//   ....[1]....
        /*3e44*/ 	.word	0x00001500


	//   ....[2]....
        /*3e48*/ 	.word	0x00004f60


	//   ....[3]....
        /*3e4c*/ 	.word	0x00004f70


	//----- nvinfo : EIATTR_COOP_GROUP_MASK_REGIDS
	.align		4
.L_33:
        /*3e50*/ 	.byte	0x04, 0x29
        /*3e52*/ 	.short	(.L_35 - .L_34)


	//   ....[0]....
.L_34:
        /*3e54*/ 	.word	0xffffffff


	//   ....[1]....
        /*3e58*/ 	.word	0xffffffff


	//   ....[2]....
        /*3e5c*/ 	.word	0xffffffff


	//----- nvinfo : EIATTR_COOP_GROUP_INSTR_OFFSETS
	.align		4
.L_35:
        /*3e60*/ 	.byte	0x04, 0x28
        /*3e62*/ 	.short	(.L_37 - .L_36)


	//   ....[0]....
.L_36:
        /*3e64*/ 	.word	0x00000150


	//   ....[1]....
        /*3e68*/ 	.word	0x00000750


	//   ....[2]....
        /*3e6c*/ 	.word	0x00000d70


	//----- nvinfo : EIATTR_MBARRIER_INSTR_OFFSETS
	.align		4
.L_37:
        /*3e70*/ 	.byte	0x04, 0x39
        /*3e72*/ 	.short	(.L_39 - .L_38)


	//   ....[0]....
.L_38:
        /*3e74*/ 	.word	0x00003060
        /*3e78*/ 	.word	0x000000ff
        /*3e7c*/ 	.word	0x00010000
        /*3e80*/ 	.short	0x0100
        /*3e82*/ 	.byte	0x30
	.zero		1


	//   ....[1]....
        /*3e84*/ 	.word	0x00005090
        /*3e88*/ 	.word	0x000000ff
        /*3e8c*/ 	.word	0x00010000
        /*3e90*/ 	.short	0x010a
        /*3e92*/ 	.byte	0x30
	.zero		1


	//   ....[2]....
        /*3e94*/ 	.word	0x00008640
        /*3e98*/ 	.word	0x000000ff
        /*3e9c*/ 	.word	0x00010000
        /*3ea0*/ 	.short	0x0108
        /*3ea2*/ 	.byte	0x30
	.zero		1


	//   ....[3]....
        /*3ea4*/ 	.word	0x0000bd00
        /*3ea8*/ 	.word	0x000000ff
        /*3eac*/ 	.word	0x00010000
        /*3eb0*/ 	.short	0x010a
        /*3eb2*/ 	.byte	0x30
	.zero		1


	//----- nvinfo : EIATTR_NUM_MBARRIERS
	.align		4
.L_39:
        /*3eb4*/ 	.byte	0x03, 0x38
        /*3eb6*/ 	.short	0x0001


	//----- nvinfo : EIATTR_EXIT_INSTR_OFFSETS
	.align		4
        /*3eb8*/ 	.byte	0x04, 0x1c
        /*3eba*/ 	.short	(.L_41 - .L_40)


	//   ....[0]....
.L_40:
        /*3ebc*/ 	.word	0x0000bcf0


	//----- nvinfo : EIATTR_REQNTID
	.align		4
.L_41:
        /*3ec0*/ 	.byte	0x04, 0x10
        /*3ec2*/ 	.short	(.L_43 - .L_42)
.L_42:
        /*3ec4*/ 	.word	0x00000080
        /*3ec8*/ 	.word	0x00000001
        /*3ecc*/ 	.word	0x00000001


	//----- nvinfo : EIATTR_CRS_STACK_SIZE
	.align		4
.L_43:
        /*3ed0*/ 	.byte	0x04, 0x1e
        /*3ed2*/ 	.short	(.L_45 - .L_44)
.L_44:
        /*3ed4*/ 	.word	0x00000000


	//----- nvinfo : EIATTR_CBANK_PARAM_SIZE
	.align		4
.L_45:
        /*3ed8*/ 	.byte	0x03, 0x19
        /*3eda*/ 	.short	0x0050


	//----- nvinfo : EIATTR_PARAM_CBANK
	.align		4
        /*3edc*/ 	.byte	0x04, 0x0a
        /*3ede*/ 	.short	(.L_47 - .L_46)
	.align		4
.L_46:
        /*3ee0*/ 	.word	index@(.nv.constant0.gluon_wgmma)
        /*3ee4*/ 	.short	0x0210
        /*3ee6*/ 	.short	0x0050


	//----- nvinfo : EIATTR_SW_WAR
	.align		4
.L_47:
        /*3ee8*/ 	.byte	0x04, 0x36
        /*3eea*/ 	.short	(.L_49 - .L_48)
.L_48:
        /*3eec*/ 	.word	0x00000008
.L_49:


//--------------------- .nv.callgraph             --------------------------
	.section	.nv.callgraph,"",@"SHT_CUDA_CALLGRAPH"
	.align	4
	.sectionentsize	8
	.align		4
        /*0000*/ 	.word	0x00000000
	.align		4
        /*0004*/ 	.word	0xffffffff
	.align		4
        /*0008*/ 	.word	0x00000000
	.align		4
        /*000c*/ 	.word	0xfffffffe
	.align		4
        /*0010*/ 	.word	0x00000000
	.align		4
        /*0014*/ 	.word	0xfffffffd
	.align		4
        /*0018*/ 	.word	0x00000000
	.align		4
        /*001c*/ 	.word	0xfffffffc


//--------------------- .text.gluon_wgmma         --------------------------
	.section	.text.gluon_wgmma,"ax",@progbits
	.align	128
        .global         gluon_wgmma
        .type           gluon_wgmma,@function
        .size           gluon_wgmma,(.L_x_52 - gluon_wgmma)
        .other          gluon_wgmma,@"STO_CUDA_ENTRY STV_DEFAULT"
gluon_wgmma:
.text.gluon_wgmma:
[----:B------:R-:W1:Y:S01]  /*0000*/  LDC R1, c[0x0][0x28] ;  /* 0x00000a00ff017b82 */ /* 0x000e620000000800 */
[----:B------:R-:W2:Y:S07]  /*0010*/  S2R R245, SR_TID.X ;  /* 0x0000000000f57919 */ /* 0x000eae0000002100 */
[----:B------:R-:W3:Y:S01]  /*0020*/  S2UR UR4, SR_CgaCtaId ;  /* 0x00000000000479c3 */ /* 0x000ee20000008800 */
[----:B------:R-:W-:Y:S01]  /*0030*/  UMOV UR48, 0x400 ;  /* 0x0000040000307882 */ /* 0x000fe20000000000 */
[----:B------:R-:W-:Y:S01]  /*0040*/  ULDC UR6, c[0x0][0xc] ;  /* 0x0000030000067ab9 */ /* 0x000fe20000000800 */
[----:B------:R-:W-:Y:S01]  /*0050*/  BSSY B0, `(.L_x_0) ;  /* 0x0000020000007945 */ /* 0x000fe20003800000 */
[----:B-1----:R-:W-:-:S04]  /*0060*/  VIADD R1, R1, 0xfffff718 ;  /* 0xfffff71801017836 */ /* 0x002fc80000000000 */
[----:B------:R-:W1:Y:S08]  /*0070*/  LDC R4, c[0x0][0x228] ;  /* 0x00008a00ff047b82 */ /* 0x000e700000000800 */
[----:B------:R-:W4:Y:S08]  /*0080*/  LDC R12, c[0x0][0x230] ;  /* 0x00008c00ff0c7b82 */ /* 0x000f300000000800 */
[----:B------:R-:W-:Y:S01]  /*0090*/  S2UR UR8, SR_CTAID.Y ;  /* 0x00000000000879c3 */ /* 0x000fe20000002600 */
[----:B---3--:R-:W-:-:S03]  /*00a0*/  ULEA UR48, UR4, UR48, 0x18 ;  /* 0x0000003004307291 */ /* 0x008fc6000f8ec03f */
[----:B------:R-:W-:Y:S01]  /*00b0*/  ULDC UR4, c[0x0][0x10] ;  /* 0x0000040000047ab9 */ /* 0x000fe20000000800 */
[----:B--2---:R-:W-:-:S03]  /*00c0*/  LOP3.LUT R7, R245, 0x7f, RZ, 0xc0, !PT ;  /* 0x0000007ff5077812 */ /* 0x004fc600078ec0ff */
[----:B------:R-:W2:Y:S01]  /*00d0*/  S2UR UR5, SR_CTAID.Z ;  /* 0x00000000000579c3 */ /* 0x000ea20000002700 */
[----:B-1----:R-:W-:Y:S01]  /*00e0*/  VIADD R4, R4, 0xffffffff ;  /* 0xffffffff04047836 */ /* 0x002fe20000000000 */
[C---:B------:R-:W-:Y:S02]  /*00f0*/  ISETP.GE.U32.AND P0, PT, R7.reuse, 0x20, PT ;  /* 0x000000200700780c */ /* 0x040fe40003f06070 */
[C---:B------:R-:W-:Y:S02]  /*0100*/  ISETP.NE.U32.AND P1, PT, R7.reuse, RZ, PT ;  /* 0x000000ff0700720c */ /* 0x040fe40003f25070 */
[----:B------:R-:W-:Y:S02]  /*0110*/  LEA R10, R7, UR48, 0x2 ;  /* 0x00000030070a7c11 */ /* 0x000fe4000f8e10ff */
[----:B------:R-:W1:Y:S01]  /*0120*/  S2UR UR7, SR_CTAID.X ;  /* 0x00000000000779c3 */ /* 0x000e620000002500 */
[----:B----4-:R-:W-:-:S06]  /*0130*/  VIADD R11, R12, 0xffffffff ;  /* 0xffffffff0c0b7836 */ /* 0x010fcc0000000000 */
[----:B------:R3:W-:Y:S01]  /*0140*/  @!P0 STS [R10], RZ ;  /* 0x000000ff0a008388 */ /* 0x0007e20000000800 */
[----:B------:R-:W-:-:S03]  /*0150*/  NOP ;  /* 0x0000000000007918 */ /* 0x000fc60000000000 */
[----:B------:R3:W-:Y:S01]  /*0160*/  @!P1 STS [UR48+0x24], R4 ;  /* 0x00002404ff009988 */ /* 0x0007e20008000830 */
[----:B--2---:R-:W-:-:S03]  /*0170*/  UIMAD UR4, UR5, UR4, UR8 ;  /* 0x00000004050472a4 */ /* 0x004fc6000f8e0208 */
[----:B------:R3:W-:Y:S01]  /*0180*/  @!P1 STS [UR48+0x20], R11 ;  /* 0x0000200bff009988 */ /* 0x0007e20008000830 */
[----:B------:R-:W-:Y:S01]  /*0190*/  ULDC.64 UR8, c[0x0][0x250] ;  /* 0x0000940000087ab9 */ /* 0x000fe20000000a00 */
[----:B-1----:R-:W-:-:S04]  /*01a0*/  UIMAD UR4, UR4, UR6, UR7 ;  /* 0x00000006040472a4 */ /* 0x002fc8000f8e0207 */
[----:B------:R-:W-:-:S04]  /*01b0*/  UIMAD UR6, UR4, 0x180, URZ ;  /* 0x00000180040678a4 */ /* 0x000fc8000f8e023f */
[----:B------:R-:W-:-:S04]  /*01c0*/  UIADD3 UR61, UP0, UR6, UR8, URZ ;  /* 0x00000008063d7290 */ /* 0x000fc8000ff1e03f */
[----:B------:R-:W-:Y:S01]  /*01d0*/  ULEA.HI.X.SX32 UR60, UR6, UR9, 0x1, UP0 ;  /* 0x00000009063c7291 */ /* 0x000fe200080f0e3f */
[----:B---3--:R-:W-:Y:S11]  /*01e0*/  @P1 BRA `(.L_x_1) ;  /* 0x0000000000181947 */ /* 0x008ff60003800000 */
[----:B------:R-:W1:Y:S01]  /*01f0*/  LDS R0, [UR48+0x8] ;  /* 0x00000830ff007984 */ /* 0x000e620008000800 */
[----:B------:R-:W2:Y:S01]  /*0200*/  LDC.64 R8, c[0x0][0x210] ;  /* 0x00008400ff087b82 */ /* 0x000ea20000000a00 */
[----:B------:R-:W-:Y:S02]  /*0210*/  IMAD.MOV.U32 R3, RZ, RZ, 0x70 ;  /* 0x00000070ff037424 */ /* 0x000fe400078e00ff */
[----:B--2---:R2:W-:Y:S03]  /*0220*/  STS.64 [UR48], R8 ;  /* 0x00000008ff007988 */ /* 0x0045e60008000a30 */
[----:B-1----:R-:W-:-:S05]  /*0230*/  LOP3.LUT R0, R0, 0x10, R3, 0xd8, !PT ;  /* 0x0000001000007812 */ /* 0x002fca00078ed803 */
[----:B------:R2:W-:Y:S02]  /*0240*/  STS [UR48+0x8], R0 ;  /* 0x00000800ff007988 */ /* 0x0005e40008000830 */
.L_x_1:
[----:B------:R-:W-:Y:S05]  /*0250*/  BSYNC B0 ;  /* 0x0000000000007941 */ /* 0x000fea0003800000 */
.L_x_0:
[----:B------:R-:W-:Y:S04]  /*0260*/  BSSY B0, `(.L_x_2) ;  /* 0x000000a000007945 */ /* 0x000fe80003800000 */
[----:B------:R-:W-:Y:S05]  /*0270*/  @P1 BRA `(.L_x_3) ;  /* 0x0000000000201947 */ /* 0x000fea0003800000 */
[----:B--2---:R-:W1:Y:S01]  /*0280*/  LDS R0, [UR48+0x34] ;  /* 0x00003430ff007984 */ /* 0x004e620008000800 */
[----:B------:R-:W-:Y:S02]  /*0290*/  IMAD.MOV.U32 R3, RZ, RZ, 0x3f000000 ;  /* 0x3f000000ff037424 */ /* 0x000fe400078e00ff */
[----:B------:R-:W-:Y:S01]  /*02a0*/  @!P1 IMAD.MOV.U32 R2, RZ, RZ, 0xff ;  /* 0x000000ffff029424 */ /* 0x000fe200078e00ff */
[----:B------:R-:W2:Y:S02]  /*02b0*/  @!P1 LDS R5, [UR48+0x38] ;  /* 0x00003830ff059984 */ /* 0x000ea40008000800 */
[----:B-1----:R-:W-:Y:S02]  /*02c0*/  LOP3.LUT R0, R0, 0xff000000, R3, 0xb8, !PT ;  /* 0xff00000000007812 */ /* 0x002fe400078eb803 */
[----:B--2---:R-:W-:-:S03]  /*02d0*/  @!P1 LOP3.LUT R2, R5, 0xff, R2, 0xb8, !PT ;  /* 0x000000ff05029812 */ /* 0x004fc600078eb802 */
[----:B------:R1:W-:Y:S04]  /*02e0*/  STS [UR48+0x34], R0 ;  /* 0x00003400ff007988 */ /* 0x0003e80008000830 */
[----:B------:R1:W-:Y:S02]  /*02f0*/  @!P1 STS [UR48+0x38], R2 ;  /* 0x00003802ff009988 */ /* 0x0003e40008000830 */
.L_x_3:
[----:B------:R-:W-:Y:S05]  /*0300*/  BSYNC B0 ;  /* 0x0000000000007941 */ /* 0x000fea0003800000 */
.L_x_2:
[----:B------:R-:W-:Y:S04]  /*0310*/  BSSY B0, `(.L_x_4) ;  /* 0x000000e000007945 */ /* 0x000fe80003800000 */
[----:B------:R-:W-:Y:S05]  /*0320*/  @P1 BRA `(.L_x_5) ;  /* 0x0000000000301947 */ /* 0x000fea0003800000 */
[----:B-1----:R-:W1:Y:S01]  /*0330*/  LDS R2, [UR48+0x34] ;  /* 0x00003430ff027984 */ /* 0x002e620008000800 */
[----:B--2---:R-:W2:Y:S03]  /*0340*/  LDC.64 R8, c[0x0][0x238] ;  /* 0x00008e00ff087b82 */ /* 0x004ea60000000a00 */
[----:B------:R-:W3:Y:S01]  /*0350*/  LDS R0, [UR48+0x1c] ;  /* 0x00001c30ff007984 */ /* 0x000ee20008000800 */
[C---:B--2---:R-:W-:Y:S01]  /*0360*/  SHF.L.U64.HI R6, R8.reuse, 0x1, R9 ;  /* 0x0000000108067819 */ /* 0x044fe20000010209 */
[----:B------:R-:W-:-:S03]  /*0370*/  IMAD.SHL.U32 R3, R8, 0x2, RZ ;  /* 0x0000000208037824 */ /* 0x000fc600078e00ff */
[--C-:B------:R-:W-:Y:S02]  /*0380*/  SHF.R.U32.HI R5, RZ, 0x4, R6.reuse ;  /* 0x00000004ff057819 */ /* 0x100fe40000011606 */
[----:B------:R-:W-:-:S05]  /*0390*/  SHF.R.U64 R3, R3, 0x4, R6 ;  /* 0x0000000403037819 */ /* 0x000fca0000001206 */
[----:B------:R4:W-:Y:S01]  /*03a0*/  STS [UR48+0xc], R3 ;  /* 0x00000c03ff007988 */ /* 0x0009e20008000830 */
[----:B-1----:R-:W-:Y:S02]  /*03b0*/  LOP3.LUT R2, R2, 0x7, RZ, 0xb8, !PT ;  /* 0x0000000702027812 */ /* 0x002fe400078eb8ff */
[----:B---3--:R-:W-:-:S03]  /*03c0*/  LOP3.LUT R0, R0, 0xf, R5, 0xb8, !PT ;  /* 0x0000000f00007812 */ /* 0x008fc600078eb805 */
[----:B------:R4:W-:Y:S04]  /*03d0*/  STS [UR48+0x34], R2 ;  /* 0x00003402ff007988 */ /* 0x0009e80008000830 */
[----:B------:R4:W-:Y:S02]  /*03e0*/  STS [UR48+0x1c], R0 ;  /* 0x00001c00ff007988 */ /* 0x0009e40008000830 */
.L_x_5:
[----:B------:R-:W-:Y:S05]  /*03f0*/  BSYNC B0 ;  /* 0x0000000000007941 */ /* 0x000fea0003800000 */
.L_x_4:
[----:B------:R-:W-:Y:S04]  /*0400*/  BSSY B1, `(.L_x_6) ;  /* 0x000001b000017945 */ /* 0x000fe80003800000 */
[----:B------:R-:W-:Y:S01]  /*0410*/  BSSY B0, `(.L_x_7) ;  /* 0x0000016000007945 */ /* 0x000fe20003800000 */
[----:B-12-4-:R-:W-:-:S03]  /*0420*/  IMAD.MOV.U32 R0, RZ, RZ, RZ ;  /* 0x000000ffff007224 */ /* 0x016fc600078e00ff */
[----:B------:R-:W-:Y:S05]  /*0430*/  @P1 BRA `(.L_x_8) ;  /* 0x0000000000201947 */ /* 0x000fea0003800000 */
[----:B------:R-:W1:Y:S02]  /*0440*/  LDS R2, [UR48+0x34] ;  /* 0x00003430ff027984 */ /* 0x000e640008000800 */
[----:B-1----:R-:W-:-:S05]  /*0450*/  LOP3.LUT R2, R2, 0x38, RZ, 0xb8, !PT ;  /* 0x0000003802027812 */ /* 0x002fca00078eb8ff */
[----:B------:R1:W-:Y:S01]  /*0460*/  STS [UR48+0x34], R2 ;  /* 0x00003402ff007988 */ /* 0x0003e20008000830 */
[----:B------:R-:W-:Y:S05]  /*0470*/  @P1 BRA `(.L_x_9) ;  /* 0x0000000000201947 */ /* 0x000fea0003800000 */
[----:B-1----:R-:W1:Y:S01]  /*0480*/  LDS R2, [UR48+0x8] ;  /* 0x00000830ff027984 */ /* 0x002e620008000800 */
[----:B------:R-:W-:-:S05]  /*0490*/  IMAD.MOV.U32 R3, RZ, RZ, 0x780 ;  /* 0x00000780ff037424 */ /* 0x000fca00078e00ff */
[----:B-1----:R-:W-:-:S05]  /*04a0*/  LOP3.LUT R2, R2, 0x300, R3, 0xd8, !PT ;  /* 0x0000030002027812 */ /* 0x002fca00078ed803 */
[----:B------:R1:W-:Y:S02]  /*04b0*/  STS [UR48+0x8], R2 ;  /* 0x00000802ff007988 */ /* 0x0003e40008000830 */
.L_x_8:
[----:B------:R-:W-:Y:S05]  /*04c0*/  @P1 BRA `(.L_x_10) ;  /* 0x0000000000281947 */ /* 0x000fea0003800000 */
[----:B-1----:R-:W1:Y:S02]  /*04d0*/  LDS R2, [UR48+0x8] ;  /* 0x00000830ff027984 */ /* 0x002e640008000800 */
[----:B-1----:R-:W-:-:S05]  /*04e0*/  LOP3.LUT R2, R2, 0x1800, RZ, 0xb8, !PT ;  /* 0x0000180002027812 */ /* 0x002fca00078eb8ff */
[----:B------:R2:W-:Y:S02]  /*04f0*/  STS [UR48+0x8], R2 ;  /* 0x00000802ff007988 */ /* 0x0005e40008000830 */
.L_x_9:
[----:B------:R-:W-:Y:S05]  /*0500*/  @P1 BREAK B0 ;  /* 0x0000000000001942 */ /* 0x000fea0003800000 */
[----:B------:R-:W-:Y:S05]  /*0510*/  @P1 BRA `(.L_x_11) ;  /* 0x0000000000241947 */ /* 0x000fea0003800000 */
[----:B------:R-:W3:Y:S01]  /*0520*/  LDS R3, [UR48+0x8] ;  /* 0x00000830ff037984 */ /* 0x000ee20008000800 */
[----:B-12---:R-:W-:-:S05]  /*0530*/  IMAD.MOV.U32 R2, RZ, RZ, 0x6000 ;  /* 0x00006000ff027424 */ /* 0x006fca00078e00ff */
[----:B---3--:R-:W-:-:S04]  /*0540*/  LOP3.LUT R2, R3, 0x6000, R2, 0xd8, !PT ;  /* 0x0000600003027812 */ /* 0x008fc800078ed802 */
[----:B------:R-:W-:-:S05]  /*0550*/  LOP3.LUT R2, R2, 0x400000, RZ, 0xb8, !PT ;  /* 0x0040000002027812 */ /* 0x000fca00078eb8ff */
[----:B------:R2:W-:Y:S02]  /*0560*/  STS [UR48+0x8], R2 ;  /* 0x00000802ff007988 */ /* 0x0005e40008000830 */
.L_x_10:
[----:B------:R-:W-:Y:S05]  /*0570*/  BSYNC B0 ;  /* 0x0000000000007941 */ /* 0x000fea0003800000 */
.L_x_7:
[----:B-12---:R-:W1:Y:S02]  /*0580*/  @!P1 LDS R2, [UR48+0x8] ;  /* 0x00000830ff029984 */ /* 0x006e640008000800 */
[----:B-1----:R-:W-:-:S05]  /*0590*/  @!P1 LOP3.LUT R2, R2, 0x8000, RZ, 0xb8, !PT ;  /* 0x0000800002029812 */ /* 0x002fca00078eb8ff */
[----:B------:R3:W-:Y:S02]  /*05a0*/  @!P1 STS [UR48+0x8], R2 ;  /* 0x00000802ff009988 */ /* 0x0007e40008000830 */
.L_x_11:
[----:B------:R-:W-:Y:S05]  /*05b0*/  BSYNC B1 ;  /* 0x0000000000017941 */ /* 0x000fea0003800000 */
.L_x_6:
[----:B------:R-:W-:Y:S05]  /*05c0*/  WARPSYNC.ALL ;  /* 0x0000000000007948 */ /* 0x000fea0003800000 */
[----:B------:R-:W4:Y:S02]  /*05d0*/  LDC R5, c[0x0][0x22c] ;  /* 0x00008b00ff057b82 */ /* 0x000f240000000800 */
[----:B----4-:R-:W-:Y:S01]  /*05e0*/  VIADD R5, R5, 0xffffffff ;  /* 0xffffffff05057836 */ /* 0x010fe20000000000 */
[----:B------:R-:W-:Y:S06]  /*05f0*/  @P0 BRA `(.L_x_12) ;  /* 0x0000000000300947 */ /* 0x000fec0003800000 */
[----:B-123--:R-:W1:Y:S01]  /*0600*/  S2R R2, SR_LANEID ;  /* 0x0000000000027919 */ /* 0x00ee620000000000 */
[----:B------:R-:W-:Y:S05]  /*0610*/  WARPSYNC.ALL ;  /* 0x0000000000007948 */ /* 0x000fea0003800000 */
[----:B-1----:R-:W-:-:S05]  /*0620*/  IMAD.SHL.U32 R6, R2, 0x4, RZ ;  /* 0x0000000402067824 */ /* 0x002fca00078e00ff */
[----:B------:R-:W1:Y:S01]  /*0630*/  LDS R9, [R6+UR48] ;  /* 0x0000003006097984 */ /* 0x000e620008000800 */
[----:B------:R-:W-:Y:S01]  /*0640*/  IADD3 R2, P2, R6, UR61, RZ ;  /* 0x0000003d06027c10 */ /* 0x000fe2000ff5e0ff */
[----:B------:R-:W-:-:S04]  /*0650*/  UMOV UR4, UR61 ;  /* 0x0000003d00047c82 */ /* 0x000fc80008000000 */
[----:B------:R-:W-:Y:S01]  /*0660*/  IMAD.X R3, RZ, RZ, UR60, P2 ;  /* 0x0000003cff037e24 */ /* 0x000fe200090e06ff */
[----:B------:R-:W-:-:S04]  /*0670*/  UMOV UR5, UR60 ;  /* 0x0000003c00057c82 */ /* 0x000fc80008000000 */
[----:B-1----:R4:W5:Y:S01]  /*0680*/  ATOMG.E.EXCH.STRONG.GPU PT, RZ, [R2], R9 ;  /* 0x0000000902ff73a8 */ /* 0x00296200041ee100 */
[----:B------:R-:W-:-:S04]  /*0690*/  DEPBAR {5,4,3,2,1,0} ;  /* 0x0000003f0000791a */ /* 0x000fc80000000000 */
[----:B------:R4:W-:Y:S01]  /*06a0*/  UTMACCTL.IV [UR4] ;  /* 0x00000000040079b9 */ /* 0x0009e20008000000 */
[----:B------:R-:W-:Y:S01]  /*06b0*/  NOP ;  /* 0x0000000000007918 */ /* 0x000fe20000000000 */
.L_x_12:
[----:B------:R-:W-:Y:S05]  /*06c0*/  @P0 BRA `(.L_x_13) ;  /* 0x00000000000c0947 */ /* 0x000fea0003800000 */
[----:B------:R0:W-:Y:S01]  /*06d0*/  UTMACMDFLUSH ;  /* 0x00000000000079b7 */ /* 0x0001e20000000000 */
[----:B------:R-:W-:Y:S05]  /*06e0*/  @P0 BRA `(.L_x_13) ;  /* 0x0000000000040947 */ /* 0x000fea0003800000 */
[----:B------:R-:W-:-:S04]  /*06f0*/  DEPBAR.LE SB0, 0x0 ;  /* 0x000080000000791a */ /* 0x000fc80000000000 */
.L_x_13:
[----:B------:R-:W-:Y:S05]  /*0700*/  WARPSYNC.ALL ;  /* 0x0000000000007948 */ /* 0x000fea0003800000 */
[----:B-----5:R-:W-:Y:S06]  /*0710*/  BAR.SYNC.DEFER_BLOCKING 0x0 ;  /* 0x0000000000007b1d */ /* 0x020fec0000010000 */
[----:B------:R-:W-:Y:S02]  /*0720*/  BSSY B1, `(.L_x_14) ;  /* 0x000000b000017945 */ /* 0x000fe40003800000 */
[----:B------:R-:W-:Y:S06]  /*0730*/  BAR.SYNC.DEFER_BLOCKING 0x0 ;  /* 0x0000000000007b1d */ /* 0x000fec0000010000 */
[----:B------:R1:W-:Y:S01]  /*0740*/  @!P0 STS [R10], RZ ;  /* 0x000000ff0a008388 */ /* 0x0003e20000000800 */
[----:B------:R-:W-:Y:S01]  /*0750*/  NOP ;  /* 0x0000000000007918 */ /* 0x000fe20000000000 */
[----:B------:R-:W-:Y:S05]  /*0760*/  @P1 BRA `(.L_x_15) ;  /* 0x0000000000181947 */ /* 0x000fea0003800000 */
[----:B-1234-:R-:W1:Y:S01]  /*0770*/  LDS R2, [UR48+0x8] ;  /* 0x00000830ff027984 */ /* 0x01ee620008000800 */
[----:B------:R-:W2:Y:S01]  /*0780*/  LDC.64 R8, c[0x0][0x218] ;  /* 0x00008600ff087b82 */ /* 0x000ea20000000a00 */
[----:B------:R-:W-:Y:S02]  /*0790*/  IMAD.MOV.U32 R3, RZ, RZ, 0x70 ;  /* 0x00000070ff037424 */ /* 0x000fe400078e00ff */
[----:B--2---:R2:W-:Y:S03]  /*07a0*/  STS.64 [UR48], R8 ;  /* 0x00000008ff007988 */ /* 0x0045e60008000a30 */
[----:B-1----:R-:W-:-:S05]  /*07b0*/  LOP3.LUT R2, R2, 0x10, R3, 0xd8, !PT ;  /* 0x0000001002027812 */ /* 0x002fca00078ed803 */
[----:B------:R2:W-:Y:S02]  /*07c0*/  STS [UR48+0x8], R2 ;  /* 0x00000802ff007988 */ /* 0x0005e40008000830 */
.L_x_15:
[----:B----4-:R-:W-:Y:S05]  /*07d0*/  BSYNC B1 ;  /* 0x0000000000017941 */ /* 0x010fea0003800000 */
.L_x_14:
[----:B------:R-:W-:Y:S04]  /*07e0*/  BSSY B1, `(.L_x_16) ;  /* 0x000000a000017945 */ /* 0x000fe80003800000 */
[----:B------:R-:W-:Y:S05]  /*07f0*/  @P1 BRA `(.L_x_17) ;  /* 0x0000000000201947 */ /* 0x000fea0003800000 */
[----:B-123--:R-:W1:Y:S01]  /*0800*/  LDS R2, [UR48+0x34] ;  /* 0x00003430ff027984 */ /* 0x00ee620008000800 */
[----:B------:R-:W-:Y:S02]  /*0810*/  IMAD.MOV.U32 R9, RZ, RZ, 0x3f000000 ;  /* 0x3f000000ff097424 */ /* 0x000fe400078e00ff */
[----:B------:R-:W-:Y:S01]  /*0820*/  @!P1 IMAD.MOV.U32 R3, RZ, RZ, 0x3f ;  /* 0x0000003fff039424 */ /* 0x000fe200078e00ff */
[----:B------:R-:W2:Y:S02]  /*0830*/  @!P1 LDS R6, [UR48+0x38] ;  /* 0x00003830ff069984 */ /* 0x000ea40008000800 */
[----:B-1----:R-:W-:Y:S02]  /*0840*/  LOP3.LUT R2, R2, 0xff000000, R9, 0xb8, !PT ;  /* 0xff00000002027812 */ /* 0x002fe400078eb809 */
[----:B--2---:R-:W-:-:S03]  /*0850*/  @!P1 LOP3.LUT R3, R6, 0xff, R3, 0xb8, !PT ;  /* 0x000000ff06039812 */ /* 0x004fc600078eb803 */
[----:B------:R4:W-:Y:S04]  /*0860*/  STS [UR48+0x34], R2 ;  /* 0x00003402ff007988 */ /* 0x0009e80008000830 */
[----:B------:R4:W-:Y:S02]  /*0870*/  @!P1 STS [UR48+0x38], R3 ;  /* 0x00003803ff009988 */ /* 0x0009e40008000830 */
.L_x_17:
[----:B------:R-:W-:Y:S05]  /*0880*/  BSYNC B1 ;  /* 0x0000000000017941 */ /* 0x000fea0003800000 */
.L_x_16:
[----:B------:R-:W-:Y:S04]  /*0890*/  BSSY B1, `(.L_x_18) ;  /* 0x0000004000017945 */ /* 0x000fe80003800000 */
[----:B------:R-:W-:Y:S05]  /*08a0*/  @P1 BRA `(.L_x_19) ;  /* 0x0000000000081947 */ /* 0x000fea0003800000 */
[----:B------:R1:W-:Y:S04]  /*08b0*/  STS [UR48+0x24], R11 ;  /* 0x0000240bff007988 */ /* 0x0003e80008000830 */
[----:B------:R1:W-:Y:S02]  /*08c0*/  STS [UR48+0x20], R5 ;  /* 0x00002005ff007988 */ /* 0x0003e40008000830 */
.L_x_19:
[----:B------:R-:W-:Y:S05]  /*08d0*/  BSYNC B1 ;  /* 0x0000000000017941 */ /* 0x000fea0003800000 */
.L_x_18:
[----:B------:R-:W-:Y:S04]  /*08e0*/  BSSY B1, `(.L_x_20) ;  /* 0x000000e000017945 */ /* 0x000fe80003800000 */
[----:B------:R-:W-:Y:S05]  /*08f0*/  @P1 BRA `(.L_x_21) ;  /* 0x0000000000301947 */ /* 0x000fea0003800000 */
[----:B----4-:R-:W4:Y:S01]  /*0900*/  LDS R3, [UR48+0x34] ;  /* 0x00003430ff037984 */ /* 0x010f220008000800 */
[----:B--2---:R-:W2:Y:S03]  /*0910*/  LDC.64 R8, c[0x0][0x240] ;  /* 0x00009000ff087b82 */ /* 0x004ea60000000a00 */
[----:B-1-3--:R-:W1:Y:S01]  /*0920*/  LDS R2, [UR48+0x1c] ;  /* 0x00001c30ff027984 */ /* 0x00ae620008000800 */
[C---:B--2---:R-:W-:Y:S01]  /*0930*/  SHF.L.U64.HI R9, R8.reuse, 0x1, R9 ;  /* 0x0000000108097819 */ /* 0x044fe20000010209 */
[----:B------:R-:W-:-:S03]  /*0940*/  IMAD.SHL.U32 R6, R8, 0x2, RZ ;  /* 0x0000000208067824 */ /* 0x000fc600078e00ff */
[--C-:B------:R-:W-:Y:S02]  /*0950*/  SHF.R.U32.HI R11, RZ, 0x4, R9.reuse ;  /* 0x00000004ff0b7819 */ /* 0x100fe40000011609 */
[----:B------:R-:W-:-:S05]  /*0960*/  SHF.R.U64 R6, R6, 0x4, R9 ;  /* 0x0000000406067819 */ /* 0x000fca0000001209 */
[----:B------:R2:W-:Y:S01]  /*0970*/  STS [UR48+0xc], R6 ;  /* 0x00000c06ff007988 */ /* 0x0005e20008000830 */
[----:B----4-:R-:W-:Y:S02]  /*0980*/  LOP3.LUT R3, R3, 0x7, RZ, 0xb8, !PT ;  /* 0x0000000703037812 */ /* 0x010fe400078eb8ff */
[----:B-1----:R-:W-:-:S03]  /*0990*/  LOP3.LUT R2, R2, 0xf, R11, 0xb8, !PT ;  /* 0x0000000f02027812 */ /* 0x002fc600078eb80b */
[----:B------:R2:W-:Y:S04]  /*09a0*/  STS [UR48+0x34], R3 ;  /* 0x00003403ff007988 */ /* 0x0005e80008000830 */
[----:B------:R2:W-:Y:S02]  /*09b0*/  STS [UR48+0x1c], R2 ;  /* 0x00001c02ff007988 */ /* 0x0005e40008000830 */
.L_x_21:
[----:B------:R-:W-:Y:S05]  /*09c0*/  BSYNC B1 ;  /* 0x0000000000017941 */ /* 0x000fea0003800000 */
.L_x_20:
[----:B------:R-:W-:Y:S04]  /*09d0*/  BSSY B2, `(.L_x_22) ;  /* 0x000001a000027945 */ /* 0x000fe80003800000 */
[----:B------:R-:W-:Y:S04]  /*09e0*/  BSSY B1, `(.L_x_23) ;  /* 0x0000015000017945 */ /* 0x000fe80003800000 */
[----:B------:R-:W-:Y:S05]  /*09f0*/  @P1 BRA `(.L_x_24) ;  /* 0x0000000000201947 */ /* 0x000fea0003800000 */
[----:B-1234-:R-:W1:Y:S02]  /*0a00*/  LDS R2, [UR48+0x34] ;  /* 0x00003430ff027984 */ /* 0x01ee640008000800 */
[----:B-1----:R-:W-:-:S05]  /*0a10*/  LOP3.LUT R2, R2, 0x38, RZ, 0xb8, !PT ;  /* 0x0000003802027812 */ /* 0x002fca00078eb8ff */
[----:B------:R1:W-:Y:S01]  /*0a20*/  STS [UR48+0x34], R2 ;  /* 0x00003402ff007988 */ /* 0x0003e20008000830 */
[----:B------:R-:W-:Y:S05]  /*0a30*/  @P1 BRA `(.L_x_25) ;  /* 0x0000000000201947 */ /* 0x000fea0003800000 */
[----:B-1----:R-:W1:Y:S01]  /*0a40*/  LDS R2, [UR48+0x8] ;  /* 0x00000830ff027984 */ /* 0x002e620008000800 */
[----:B------:R-:W-:-:S05]  /*0a50*/  IMAD.MOV.U32 R3, RZ, RZ, 0x780 ;  /* 0x00000780ff037424 */ /* 0x000fca00078e00ff */
[----:B-1----:R-:W-:-:S05]  /*0a60*/  LOP3.LUT R2, R2, 0x300, R3, 0xd8, !PT ;  /* 0x0000030002027812 */ /* 0x002fca00078ed803 */
[----:B------:R1:W-:Y:S02]  /*0a70*/  STS [UR48+0x8], R2 ;  /* 0x00000802ff007988 */ /* 0x0003e40008000830 */
.L_x_24:
[----:B------:R-:W-:Y:S05]  /*0a80*/  @P1 BRA `(.L_x_26) ;  /* 0x0000000000281947 */ /* 0x000fea0003800000 */
[----:B-1234-:R-:W1:Y:S02]  /*0a90*/  LDS R2, [UR48+0x8] ;  /* 0x00000830ff027984 */ /* 0x01ee640008000800 */
[----:B-1----:R-:W-:-:S05]  /*0aa0*/  LOP3.LUT R2, R2, 0x1800, RZ, 0xb8, !PT ;  /* 0x0000180002027812 */ /* 0x002fca00078eb8ff */
[----:B------:R2:W-:Y:S02]  /*0ab0*/  STS [UR48+0x8], R2 ;  /* 0x00000802ff007988 */ /* 0x0005e40008000830 */
.L_x_25:
[----:B------:R-:W-:Y:S05]  /*0ac0*/  @P1 BREAK B1 ;  /* 0x0000000000011942 */ /* 0x000fea0003800000 */
[----:B------:R-:W-:Y:S05]  /*0ad0*/  @P1 BRA `(.L_x_27) ;  /* 0x0000000000241947 */ /* 0x000fea0003800000 */
[----:B-12---:R-:W1:Y:S01]  /*0ae0*/  LDS R2, [UR48+0x8] ;  /* 0x00000830ff027984 */ /* 0x006e620008000800 */
[----:B------:R-:W-:-:S05]  /*0af0*/  IMAD.MOV.U32 R3, RZ, RZ, 0x6000 ;  /* 0x00006000ff037424 */ /* 0x000fca00078e00ff */
[----:B-1----:R-:W-:-:S04]  /*0b00*/  LOP3.LUT R2, R2, 0x6000, R3, 0xd8, !PT ;  /* 0x0000600002027812 */ /* 0x002fc800078ed803 */
[----:B------:R-:W-:-:S05]  /*0b10*/  LOP3.LUT R2, R2, 0x400000, RZ, 0xb8, !PT ;  /* 0x0040000002027812 */ /* 0x000fca00078eb8ff */
[----:B------:R1:W-:Y:S02]  /*0b20*/  STS [UR48+0x8], R2 ;  /* 0x00000802ff007988 */ /* 0x0003e40008000830 */
.L_x_26:
[----:B------:R-:W-:Y:S05]  /*0b30*/  BSYNC B1 ;  /* 0x0000000000017941 */ /* 0x000fea0003800000 */
.L_x_23:
[----:B-1234-:R-:W1:Y:S02]  /*0b40*/  @!P1 LDS R2, [UR48+0x8] ;  /* 0x00000830ff029984 */ /* 0x01ee640008000800 */
[----:B-1----:R-:W-:-:S05]  /*0b50*/  @!P1 LOP3.LUT R2, R2, 0x8000, RZ, 0xb8, !PT ;  /* 0x0000800002029812 */ /* 0x002fca00078eb8ff */
[----:B------:R3:W-:Y:S02]  /*0b60*/  @!P1 STS [UR48+0x8], R2 ;  /* 0x00000802ff009988 */ /* 0x0007e40008000830 */
.L_x_27:
[----:B------:R-:W-:Y:S05]  /*0b70*/  BSYNC B2 ;  /* 0x0000000000027941 */ /* 0x000fea0003800000 */
.L_x_22:
[----:B------:R-:W-:Y:S05]  /*0b80*/  WARPSYNC.ALL ;  /* 0x0000000000007948 */ /* 0x000fea0003800000 */
[----:B------:R-:W-:-:S04]  /*0b90*/  UIADD3 UR4, UR6, 0x80, URZ ;  /* 0x0000008006047890 */ /* 0x000fc8000fffe03f */
[----:B------:R-:W-:-:S04]  /*0ba0*/  UIADD3 UR5, UP0, UR4, UR8, URZ ;  /* 0x0000000804057290 */ /* 0x000fc8000ff1e03f */
[----:B------:R-:W-:Y:S02]  /*0bb0*/  ULEA.HI.X.SX32 UR4, UR4, UR9, 0x1, UP0 ;  /* 0x0000000904047291 */ /* 0x000fe400080f0e3f */
[----:B------:R-:W-:-:S04]  /*0bc0*/  IMAD.U32 R8, RZ, RZ, UR5 ;  /* 0x00000005ff087e24 */ /* 0x000fc8000f8e00ff */
[----:B------:R-:W-:Y:S01]  /*0bd0*/  IMAD.U32 R252, RZ, RZ, UR4 ;  /* 0x00000004fffc7e24 */ /* 0x000fe2000f8e00ff */
[----:B------:R4:W-:Y:S01]  /*0be0*/  STL [R1+0x660], R8 ;  /* 0x0006600801007387 */ /* 0x0009e20000100800 */
[----:B------:R-:W-:Y:S05]  /*0bf0*/  @P0 BRA `(.L_x_28) ;  /* 0x0000000000380947 */ /* 0x000fea0003800000 */
[----:B-123--:R-:W1:Y:S01]  /*0c00*/  S2R R2, SR_LANEID ;  /* 0x0000000000027919 */ /* 0x00ee620000000000 */
[----:B------:R-:W-:Y:S02]  /*0c10*/  R2UR UR5, R8 ;  /* 0x00000000080572ca */ /* 0x000fe400000e0000 */
[----:B------:R-:W-:Y:S01]  /*0c20*/  R2UR UR4, R252 ;  /* 0x00000000fc0472ca */ /* 0x000fe200000e0000 */
[----:B-1----:R-:W-:-:S05]  /*0c30*/  IMAD.SHL.U32 R6, R2, 0x4, RZ ;  /* 0x0000000402067824 */ /* 0x002fca00078e00ff */
[----:B------:R-:W1:Y:S05]  /*0c40*/  LDS R9, [R6+UR48] ;  /* 0x0000003006097984 */ /* 0x000e6a0008000800 */
[----:B------:R-:W-:-:S05]  /*0c50*/  IADD3 R2, P2, R6, UR5, RZ ;  /* 0x0000000506027c10 */ /* 0x000fca000ff5e0ff */
[----:B------:R-:W-:Y:S01]  /*0c60*/  IMAD.X R3, RZ, RZ, UR4, P2 ;  /* 0x00000004ff037e24 */ /* 0x000fe200090e06ff */
[----:B------:R-:W-:Y:S05]  /*0c70*/  WARPSYNC.ALL ;  /* 0x0000000000007948 */ /* 0x000fea0003800000 */
[----:B------:R-:W-:Y:S02]  /*0c80*/  R2UR UR5, R252 ;  /* 0x00000000fc0572ca */ /* 0x000fe400000e0000 */
[----:B------:R-:W-:Y:S01]  /*0c90*/  R2UR UR4, R8 ;  /* 0x00000000080472ca */ /* 0x000fe200000e0000 */
[----:B-1----:R1:W5:Y:S01]  /*0ca0*/  ATOMG.E.EXCH.STRONG.GPU PT, RZ, [R2], R9 ;  /* 0x0000000902ff73a8 */ /* 0x00236200041ee100 */
[----:B------:R-:W-:-:S11]  /*0cb0*/  DEPBAR {5,4,3,2,1,0} ;  /* 0x0000003f0000791a */ /* 0x000fd60000000000 */
[----:B------:R1:W-:Y:S01]  /*0cc0*/  UTMACCTL.IV [UR4] ;  /* 0x00000000040079b9 */ /* 0x0003e20008000000 */
[----:B------:R-:W-:Y:S01]  /*0cd0*/  NOP ;  /* 0x0000000000007918 */ /* 0x000fe20000000000 */
.L_x_28:
[----:B------:R-:W-:Y:S05]  /*0ce0*/  @P0 BRA `(.L_x_29) ;  /* 0x00000000000c0947 */ /* 0x000fea0003800000 */
[----:B------:R0:W-:Y:S01]  /*0cf0*/  UTMACMDFLUSH ;  /* 0x00000000000079b7 */ /* 0x0001e20000000000 */
[----:B------:R-:W-:Y:S05]  /*0d00*/  @P0 BRA `(.L_x_29) ;  /* 0x0000000000040947 */ /* 0x000fea0003800000 */
[----:B------:R-:W-:-:S04]  /*0d10*/  DEPBAR.LE SB0, 0x0 ;  /* 0x000080000000791a */ /* 0x000fc80000000000 */
.L_x_29:
[----:B------:R-:W-:Y:S05]  /*0d20*/  WARPSYNC.ALL ;  /* 0x0000000000007948 */ /* 0x000fea0003800000 */
[----:B-----5:R-:W-:Y:S06]  /*0d30*/  BAR.SYNC.DEFER_BLOCKING 0x0 ;  /* 0x0000000000007b1d */ /* 0x020fec0000010000 */
[----:B------:R-:W-:Y:S02]  /*0d40*/  BSSY B2, `(.L_x_30) ;  /* 0x000000b000027945 */ /* 0x000fe40003800000 */
[----:B------:R-:W-:Y:S06]  /*0d50*/  BAR.SYNC.DEFER_BLOCKING 0x0 ;  /* 0x0000000000007b1d */ /* 0x000fec0000010000 */
[----:B------:R1:W-:Y:S01]  /*0d60*/  @!P0 STS [R10], RZ ;  /* 0x000000ff0a008388 */ /* 0x0003e20000000800 */
[----:B------:R-:W-:Y:S01]  /*0d70*/  NOP ;  /* 0x0000000000007918 */ /* 0x000fe20000000000 */
[----:B------:R-:W-:Y:S05]  /*0d80*/  @P1 BRA `(.L_x_31) ;  /* 0x0000000000181947 */ /* 0x000fea0003800000 */
[----:B-123--:R-:W1:Y:S01]  /*0d90*/  LDS R2, [UR48+0x8] ;  /* 0x00000830ff027984 */ /* 0x00ee620008000800 */
[----:B----4-:R-:W2:Y:S01]  /*0da0*/  LDC.64 R8, c[0x0][0x220] ;  /* 0x00008800ff087b82 */ /* 0x010ea20000000a00 */
[----:B------:R-:W-:Y:S02]  /*0db0*/  IMAD.MOV.U32 R3, RZ, RZ, 0x70 ;  /* 0x00000070ff037424 */ /* 0x000fe400078e00ff */
[----:B--2---:R2:W-:Y:S03]  /*0dc0*/  STS.64 [UR48], R8 ;  /* 0x00000008ff007988 */ /* 0x0045e60008000a30 */
[----:B-1----:R-:W-:-:S05]  /*0dd0*/  LOP3.LUT R2, R2, 0x10, R3, 0xd8, !PT ;  /* 0x0000001002027812 */ /* 0x002fca00078ed803 */
[----:B------:R2:W-:Y:S02]  /*0de0*/  STS [UR48+0x8], R2 ;  /* 0x00000802ff007988 */ /* 0x0005e40008000830 */
.L_x_31:
[----:B-1----:R-:W-:Y:S05]  /*0df0*/  BSYNC B2 ;  /* 0x0000000000027941 */ /* 0x002fea0003800000 */
.L_x_30:
[----:B------:R-:W-:Y:S04]  /*0e00*/  BSSY B3, `(.L_x_32) ;  /* 0x0000011000037945 */ /* 0x000fe80003800000 */
[----:B------:R-:W-:Y:S04]  /*0e10*/  BSSY B2, `(.L_x_33) ;  /* 0x000000e000027945 */ /* 0x000fe80003800000 */
[----:B------:R-:W-:Y:S05]  /*0e20*/  @P1 BRA `(.L_x_34) ;  /* 0x0000000000241947 */ /* 0x000fea0003800000 */
[----:B--23--:R-:W1:Y:S01]  /*0e30*/  LDS R2, [UR48+0x34] ;  /* 0x00003430ff027984 */ /* 0x00ce620008000800 */
[----:B------:R-:W-:-:S05]  /*0e40*/  IMAD.MOV.U32 R3, RZ, RZ, 0x3f000000 ;  /* 0x3f000000ff037424 */ /* 0x000fca00078e00ff */
[----:B-1----:R-:W-:-:S05]  /*0e50*/  LOP3.LUT R2, R2, 0xff000000, R3, 0xb8, !PT ;  /* 0xff00000002027812 */ /* 0x002fca00078eb803 */
[----:B------:R1:W-:Y:S01]  /*0e60*/  STS [UR48+0x34], R2 ;  /* 0x00003402ff007988 */ /* 0x0003e20008000830 */
[----:B------:R-:W-:Y:S05]  /*0e70*/  @P1 BRA `(.L_x_35) ;  /* 0x00000000001c1947 */ /* 0x000fea0003800000 */
[----:B-1----:R-:W1:Y:S01]  /*0e80*/  LDS R2, [UR48+0x38] ;  /* 0x00003830ff027984 */ /* 0x002e620008000800 */
[----:B------:R-:W-:-:S05]  /*0e90*/  IMAD.MOV.U32 R3, RZ, RZ, 0xff ;  /* 0x000000ffff037424 */ /* 0x000fca00078e00ff */
[----:B-1----:R-:W-:-:S05]  /*0ea0*/  LOP3.LUT R2, R2, 0xff, R3, 0xb8, !PT ;  /* 0x000000ff02027812 */ /* 0x002fca00078eb803 */
[----:B------:R1:W-:Y:S02]  /*0eb0*/  STS [UR48+0x38], R2 ;  /* 0x00003802ff007988 */ /* 0x0003e40008000830 */
.L_x_34:
[----:B------:R-:W-:Y:S05]  /*0ec0*/  @P1 BREAK B2 ;  /* 0x0000000000021942 */ /* 0x000fea0003800000 */
[----:B------:R-:W-:Y:S05]  /*0ed0*/  @P1 BRA `(.L_x_36) ;  /* 0x00000000000c1947 */ /* 0x000fea0003800000 */
[----:B------:R1:W-:Y:S02]  /*0ee0*/  STS [UR48+0x20], R5 ;  /* 0x00002005ff007988 */ /* 0x0003e40008000830 */
.L_x_35:
[----:B------:R-:W-:Y:S05]  /*0ef0*/  BSYNC B2 ;  /* 0x0000000000027941 */ /* 0x000fea0003800000 */
.L_x_33:
[----:B------:R1:W-:Y:S02]  /*0f00*/  @!P1 STS [UR48+0x24], R4 ;  /* 0x00002404ff009988 */ /* 0x0003e40008000830 */
.L_x_36:
[----:B------:R-:W-:Y:S05]  /*0f10*/  BSYNC B3 ;  /* 0x0000000000037941 */ /* 0x000fea0003800000 */
.L_x_32:
[----:B------:R-:W-:Y:S05]  /*0f20*/  WARPSYNC.ALL ;  /* 0x0000000000007948 */ /* 0x000fea0003800000 */
[----:B------:R-:W-:Y:S04]  /*0f30*/  BSSY B3, `(.L_x_37) ;  /* 0x000000e000037945 */ /* 0x000fe80003800000 */
[----:B------:R-:W-:Y:S05]  /*0f40*/  @P1 BRA `(.L_x_38) ;  /* 0x0000000000301947 */ /* 0x000fea0003800000 */
[----:B------:R-:W5:Y:S01]  /*0f50*/  LDS R3, [UR48+0x34] ;  /* 0x00003430ff037984 */ /* 0x000f620008000800 */
[----:B-1----:R-:W1:Y:S03]  /*0f60*/  LDC.64 R4, c[0x0][0x248] ;  /* 0x00009200ff047b82 */ /* 0x002e660000000a00 */
[----:B--23--:R-:W2:Y:S01]  /*0f70*/  LDS R2, [UR48+0x1c] ;  /* 0x00001c30ff027984 */ /* 0x00cea20008000800 */
[C---:B-1----:R-:W-:Y:S01]  /*0f80*/  SHF.L.U64.HI R5, R4.reuse, 0x1, R5 ;  /* 0x0000000104057819 */ /* 0x042fe20000010205 */
[----:B------:R-:W-:-:S03]  /*0f90*/  IMAD.SHL.U32 R4, R4, 0x2, RZ ;  /* 0x0000000204047824 */ /* 0x000fc600078e00ff */
[--C-:B------:R-:W-:Y:S02]  /*0fa0*/  SHF.R.U32.HI R9, RZ, 0x4, R5.reuse ;  /* 0x00000004ff097819 */ /* 0x100fe40000011605 */
[----:B------:R-:W-:-:S05]  /*0fb0*/  SHF.R.U64 R4, R4, 0x4, R5 ;  /* 0x0000000404047819 */ /* 0x000fca0000001205 */
[----:B------:R1:W-:Y:S01]  /*0fc0*/  STS [UR48+0xc], R4 ;  /* 0x00000c04ff007988 */ /* 0x0003e20008000830 */
[----:B-----5:R-:W-:Y:S02]  /*0fd0*/  LOP3.LUT R3, R3, 0x7, RZ, 0xb8, !PT ;  /* 0x0000000703037812 */ /* 0x020fe400078eb8ff */
[----:B--2---:R-:W-:-:S03]  /*0fe0*/  LOP3.LUT R2, R2, 0xf, R9, 0xb8, !PT ;  /* 0x0000000f02027812 */ /* 0x004fc600078eb809 */
[----:B------:R1:W-:Y:S04]  /*0ff0*/  STS [UR48+0x34], R3 ;  /* 0x00003403ff007988 */ /* 0x0003e80008000830 */
[----:B------:R1:W-:Y:S02]  /*1000*/  STS [UR48+0x1c], R2 ;  /* 0x00001c02ff007988 */ /* 0x0003e40008000830 */
.L_x_38:
[----:B------:R-:W-:Y:S05]  /*1010*/  BSYNC B3 ;  /* 0x0000000000037941 */ /* 0x000fea0003800000 */
.L_x_37:
[----:B------:R-:W-:Y:S04]  /*1020*/  BSSY B3, `(.L_x_39) ;  /* 0x000001a000037945 */ /* 0x000fe80003800000 */
[----:B------:R-:W-:Y:S04]  /*1030*/  BSSY B4, `(.L_x_40) ;  /* 0x0000015000047945 */ /* 0x000fe80003800000 */
[----:B------:R-:W-:Y:S05]  /*1040*/  @P1 BRA `(.L_x_41) ;  /* 0x0000000000201947 */ /* 0x000fea0003800000 */
[----:B-123--:R-:W1:Y:S02]  /*1050*/  LDS R2, [UR48+0x34] ;  /* 0x00003430ff027984 */ /* 0x00ee640008000800 */
[----:B-1----:R-:W-:-:S05]  /*1060*/  LOP3.LUT R2, R2, 0x38, RZ, 0xb8, !PT ;  /* 0x0000003802027812 */ /* 0x002fca00078eb8ff */
[----:B------:R1:W-:Y:S01]  /*1070*/  STS [UR48+0x34], R2 ;  /* 0x00003402ff007988 */ /* 0x0003e20008000830 */
[----:B------:R-:W-:Y:S05]  /*1080*/  @P1 BRA `(.L_x_42) ;  /* 0x0000000000201947 */ /* 0x000fea0003800000 */
[----:B-1----:R-:W1:Y:S01]  /*1090*/  LDS R2, [UR48+0x8] ;  /* 0x00000830ff027984 */ /* 0x002e620008000800 */
[----:B------:R-:W-:-:S05]  /*10a0*/  IMAD.MOV.U32 R3, RZ, RZ, 0x780 ;  /* 0x00000780ff037424 */ /* 0x000fca00078e00ff */
[----:B-1----:R-:W-:-:S05]  /*10b0*/  LOP3.LUT R2, R2, 0x300, R3, 0xd8, !PT ;  /* 0x0000030002027812 */ /* 0x002fca00078ed803 */
[----:B------:R1:W-:Y:S02]  /*10c0*/  STS [UR48+0x8], R2 ;  /* 0x00000802ff007988 */ /* 0x0003e40008000830 */
.L_x_41:
[----:B------:R-:W-:Y:S05]  /*10d0*/  @P1 BRA `(.L_x_43) ;  /* 0x0000000000281947 */ /* 0x000fea0003800000 */
[----:B-123--:R-:W1:Y:S02]  /*10e0*/  LDS R2, [UR48+0x8] ;  /* 0x00000830ff027984 */ /* 0x00ee640008000800 */
[----:B-1----:R-:W-:-:S05]  /*10f0*/  LOP3.LUT R2, R2, 0x1800, RZ, 0xb8, !PT ;  /* 0x0000180002027812 */ /* 0x002fca00078eb8ff */
[----:B------:R2:W-:Y:S02]  /*1100*/  STS [UR48+0x8], R2 ;  /* 0x00000802ff007988 */ /* 0x0005e40008000830 */
.L_x_42:
[----:B------:R-:W-:Y:S05]  /*1110*/  @P1 BREAK B4 ;  /* 0x0000000000041942 */ /* 0x000fea0003800000 */
[----:B------:R-:W-:Y:S05]  /*1120*/  @P1 BRA `(.L_x_44) ;  /* 0x0000000000241947 */ /* 0x000fea0003800000 */
[----:B-12---:R-:W1:Y:S01]  /*1130*/  LDS R2, [UR48+0x8] ;  /* 0x00000830ff027984 */ /* 0x006e620008000800 */
[----:B------:R-:W-:-:S05]  /*1140*/  IMAD.MOV.U32 R3, RZ, RZ, 0x6000 ;  /* 0x00006000ff037424 */ /* 0x000fca00078e00ff */
[----:B-1----:R-:W-:-:S04]  /*1150*/  LOP3.LUT R2, R2, 0x6000, R3, 0xd8, !PT ;  /* 0x0000600002027812 */ /* 0x002fc800078ed803 */
[----:B------:R-:W-:-:S05]  /*1160*/  LOP3.LUT R2, R2, 0x400000, RZ, 0xb8, !PT ;  /* 0x0040000002027812 */ /* 0x000fca00078eb8ff */
[----:B------:R1:W-:Y:S02]  /*1170*/  STS [UR48+0x8], R2 ;  /* 0x00000802ff007988 */ /* 0x0003e40008000830 */
.L_x_43:
[----:B------:R-:W-:Y:S05]  /*1180*/  BSYNC B4 ;  /* 0x0000000000047941 */ /* 0x000fea0003800000 */
.L_x_40:
[----:B-123--:R-:W1:Y:S02]  /*1190*/  @!P1 LDS R2, [UR48+0x8] ;  /* 0x00000830ff029984 */ /* 0x00ee640008000800 */
[----:B-1----:R-:W-:-:S05]  /*11a0*/  @!P1 LOP3.LUT R2, R2, 0x8000, RZ, 0xb8, !PT ;  /* 0x0000800002029812 */ /* 0x002fca00078eb8ff */
[----:B------:R3:W-:Y:S02]  /*11b0*/  @!P1 STS [UR48+0x8], R2 ;  /* 0x00000802ff009988 */ /* 0x0007e40008000830 */
.L_x_44:
[----:B------:R-:W-:Y:S05]  /*11c0*/  BSYNC B3 ;  /* 0x0000000000037941 */ /* 0x000fea0003800000 */
.L_x_39:
[----:B------:R-:W-:Y:S05]  /*11d0*/  WARPSYNC.ALL ;  /* 0x0000000000007948 */ /* 0x000fea0003800000 */
[----:B------:R-:W-:Y:S01]  /*11e0*/  UIADD3 UR6, UR6, 0x100, URZ ;  /* 0x0000010006067890 */ /* 0x000fe2000fffe03f */
[----:B------:R1:W-:Y:S01]  /*11f0*/  STL [R1+0x400], RZ ;  /* 0x000400ff01007387 */ /* 0x0003e20000100800 */
[----:B------:R-:W-:Y:S02]  /*1200*/  ISETP.GE.AND P2, PT, R12, 0x1, PT ;  /* 0x000000010c00780c */ /* 0x000fe40003f46270 */
[----:B------:R-:W-:Y:S01]  /*1210*/  UIADD3 UR4, UP0, UR6, UR8, URZ ;  /* 0x0000000806047290 */ /* 0x000fe2000ff1e03f */
[----:B------:R-:W-:-:S05]  /*1220*/  SHF.R.U32.HI R6, RZ, 0x5, R245 ;  /* 0x00000005ff067819 */ /* 0x000fca00000116f5 */
[----:B----4-:R-:W-:Y:S01]  /*1230*/  IMAD.U32 R8, RZ, RZ, UR4 ;  /* 0x00000004ff087e24 */ /* 0x010fe2000f8e00ff */
[----:B------:R-:W-:-:S04]  /*1240*/  ULEA.HI.X.SX32 UR4, UR6, UR9, 0x1, UP0 ;  /* 0x0000000906047291 */ /* 0x000fc800080f0e3f */
[----:B------:R1:W-:Y:S02]  /*1250*/  STL [R1+0x668], R8 ;  /* 0x0006680801007387 */ /* 0x0003e40000100800 */
[----:B------:R-:W-:-:S05]  /*1260*/  IMAD.U32 R9, RZ, RZ, UR4 ;  /* 0x00000004ff097e24 */ /* 0x000fca000f8e00ff */
        /* <DEDUP_REMOVED lines=16> */
.L_x_45:
[----:B------:R-:W-:Y:S05]  /*1370*/  @P0 BRA `(.L_x_46) ;  /* 0x00000000000c0947 */ /* 0x000fea0003800000 */
[----:B------:R0:W-:Y:S01]  /*1380*/  UTMACMDFLUSH ;  /* 0x00000000000079b7 */ /* 0x0001e20000000000 */
[----:B------:R-:W-:Y:S05]  /*1390*/  @P0 BRA `(.L_x_46) ;  /* 0x0000000000040947 */ /* 0x000fea0003800000 */
[----:B------:R-:W-:-:S04]  /*13a0*/  DEPBAR.LE SB0, 0x0 ;  /* 0x000080000000791a */ /* 0x000fc80000000000 */
.L_x_46:
[----:B------:R1:W-:Y:S01]  /*13b0*/  STL [R1+0x404], RZ ;  /* 0x000404ff01007387 */ /* 0x0003e20000100800 */
[----:B------:R-:W-:Y:S05]  /*13c0*/  WARPSYNC.ALL ;  /* 0x0000000000007948 */ /* 0x000fea0003800000 */
[----:B------:R1:W-:Y:S01]  /*13d0*/  STL [R1+0x408], RZ ;  /* 0x000408ff01007387 */ /* 0x0003e20000100800 */
[----:B----4-:R-:W-:Y:S01]  /*13e0*/  R2UR UR4, R6 ;  /* 0x00000000060472ca */ /* 0x010fe200000e0000 */
[----:B------:R-:W4:Y:S01]  /*13f0*/  S2UR UR7, SR_CTAID.Y ;  /* 0x00000000000779c3 */ /* 0x000f220000002600 */
[----:B-----5:R-:W-:Y:S01]  /*1400*/  VOTEU.ALL UP0, P1 ;  /* 0x00000000003f7886 */ /* 0x020fe20000800000 */
[----:B------:R1:W-:Y:S01]  /*1410*/  STL [R1+0x40c], RZ ;  /* 0x00040cff01007387 */ /* 0x0003e20000100800 */
[----:B------:R-:W-:-:S02]  /*1420*/  CS2R R24, SRZ ;  /* 0x0000000000187805 */ /* 0x000fc4000001ff00 */
[----:B------:R-:W-:Y:S02]  /*1430*/  CS2R R26, SRZ ;  /* 0x00000000001a7805 */ /* 0x000fe4000001ff00 */
[----:B------:R-:W-:Y:S01]  /*1440*/  CS2R R28, SRZ ;  /* 0x00000000001c7805 */ /* 0x000fe2000001ff00 */
[----:B------:R1:W-:Y:S01]  /*1450*/  STL [R1+0x410], RZ ;  /* 0x000410ff01007387 */ /* 0x0003e20000100800 */
[----:B------:R-:W-:Y:S01]  /*1460*/  CS2R R30, SRZ ;  /* 0x00000000001e7805 */ /* 0x000fe2000001ff00 */
[----:B------:R-:W2:Y:S01]  /*1470*/  S2UR UR6, SR_CTAID.X ;  /* 0x00000000000679c3 */ /* 0x000ea20000002500 */
[----:B------:R-:W-:Y:S01]  /*1480*/  CS2R R32, SRZ ;  /* 0x0000000000207805 */ /* 0x000fe2000001ff00 */
[----:B------:R1:W-:Y:S01]  /*1490*/  STL [R1+0x414], RZ ;  /* 0x000414ff01007387 */ /* 0x0003e20000100800 */
[----:B------:R-:W-:Y:S01]  /*14a0*/  UMOV UR4, 0x1 ;  /* 0x0000000100047882 */ /* 0x000fe20000000000 */
[----:B------:R-:W-:Y:S01]  /*14b0*/  CS2R R34, SRZ ;  /* 0x0000000000227805 */ /* 0x000fe2000001ff00 */
[----:B------:R-:W-:-:S04]  /*14c0*/  @!UP0 UIADD3 UR4, -UR4, 0x100000, URZ ;  /* 0x0010000004048890 */ /* 0x000fc8000fffe13f */
[----:B------:R-:W-:Y:S02]  /*14d0*/  @!UP0 USHF.L.U32 UR5, UR4, 0xb, URZ ;  /* 0x0000000b04058899 */ /* 0x000fe4000800063f */
[----:B------:R-:W-:Y:S01]  /*14e0*/  @!UP0 USHF.L.U32 UR4, UR4, 0x1, URZ ;  /* 0x0000000104048899 */ /* 0x000fe2000800063f */
[----:B------:R1:W-:Y:S01]  /*14f0*/  STL [R1+0x418], RZ ;  /* 0x000418ff01007387 */ /* 0x0003e20000100800 */
[----:B------:R-:W-:Y:S01]  /*1500*/  VOTEU.ALL UP0, P1 ;  /* 0x00000000003f7886 */ /* 0x000fe20000800000 */
[----:B------:R-:W-:Y:S02]  /*1510*/  CS2R R36, SRZ ;  /* 0x0000000000247805 */ /* 0x000fe4000001ff00 */
[----:B------:R-:W-:Y:S01]  /*1520*/  CS2R R38, SRZ ;  /* 0x0000000000267805 */ /* 0x000fe2000001ff00 */
[----:B------:R1:W-:Y:S01]  /*1530*/  STL [R1+0x41c], RZ ;  /* 0x00041cff01007387 */ /* 0x0003e20000100800 */
[----:B------:R-:W-:Y:S02]  /*1540*/  CS2R R40, SRZ ;  /* 0x0000000000287805 */ /* 0x000fe4000001ff00 */
[----:B------:R-:W-:-:S02]  /*1550*/  CS2R R42, SRZ ;  /* 0x00000000002a7805 */ /* 0x000fc4000001ff00 */
[----:B------:R-:W-:Y:S01]  /*1560*/  CS2R R44, SRZ ;  /* 0x00000000002c7805 */ /* 0x000fe2000001ff00 */
[----:B------:R1:W-:Y:S01]  /*1570*/  STL [R1+0x420], RZ ;  /* 0x000420ff01007387 */ /* 0x0003e20000100800 */
[----:B------:R-:W-:Y:S01]  /*1580*/  CS2R R46, SRZ ;  /* 0x00000000002e7805 */ /* 0x000fe2000001ff00 */
[----:B----4-:R-:W-:Y:S01]  /*1590*/  USHF.L.U32 UR7, UR7, 0x8, URZ ;  /* 0x0000000807077899 */ /* 0x010fe2000800063f */
[----:B------:R-:W-:Y:S01]  /*15a0*/  CS2R R48, SRZ ;  /* 0x0000000000307805 */ /* 0x000fe2000001ff00 */
[----:B------:R1:W-:Y:S01]  /*15b0*/  STL [R1+0x424], RZ ;  /* 0x000424ff01007387 */ /* 0x0003e20000100800 */
[----:B------:R-:W-:Y:S02]  /*15c0*/  CS2R R50, SRZ ;  /* 0x0000000000327805 */ /* 0x000fe4000001ff00 */
[----:B------:R-:W-:Y:S02]  /*15d0*/  CS2R R52, SRZ ;  /* 0x0000000000347805 */ /* 0x000fe4000001ff00 */
[----:B------:R-:W-:Y:S01]  /*15e0*/  CS2R R54, SRZ ;  /* 0x0000000000367805 */ /* 0x000fe2000001ff00 */
[----:B------:R1:W-:Y:S01]  /*15f0*/  STL [R1+0x428], RZ ;  /* 0x000428ff01007387 */ /* 0x0003e20000100800 */
[----:B------:R-:W-:Y:S01]  /*1600*/  CS2R R56, SRZ ;  /* 0x0000000000387805 */ /* 0x000fe2000001ff00 */
[----:B--2---:R-:W-:Y:S01]  /*1610*/  USHF.L.U32 UR51, UR6, 0x8, URZ ;  /* 0x0000000806337899 */ /* 0x004fe2000800063f */
[----:B------:R-:W-:Y:S01]  /*1620*/  CS2R R58, SRZ ;  /* 0x00000000003a7805 */ /* 0x000fe2000001ff00 */
[----:B------:R1:W-:Y:S01]  /*1630*/  STL [R1+0x42c], RZ ;  /* 0x00042cff01007387 */ /* 0x0003e20000100800 */
[----:B------:R-:W-:-:S02]  /*1640*/  CS2R R60, SRZ ;  /* 0x00000000003c7805 */ /* 0x000fc4000001ff00 */
[----:B------:R-:W-:Y:S02]  /*1650*/  CS2R R62, SRZ ;  /* 0x00000000003e7805 */ /* 0x000fe4000001ff00 */
[----:B------:R-:W-:Y:S01]  /*1660*/  CS2R R64, SRZ ;  /* 0x0000000000407805 */ /* 0x000fe2000001ff00 */
[----:B------:R1:W-:Y:S01]  /*1670*/  STL [R1+0x430], RZ ;  /* 0x000430ff01007387 */ /* 0x0003e20000100800 */
[----:B------:R-:W-:Y:S02]  /*1680*/  CS2R R66, SRZ ;  /* 0x0000000000427805 */ /* 0x000fe4000001ff00 */
[----:B------:R-:W-:Y:S02]  /*1690*/  CS2R R68, SRZ ;  /* 0x0000000000447805 */ /* 0x000fe4000001ff00 */
        /* <DEDUP_REMOVED lines=54> */
[----:B------:R-:W-:-:S03]  /*1a00*/  CS2R R150, SRZ ;  /* 0x0000000000967805 */ /* 0x000fc6000001ff00 */
[----:B------:R1:W-:Y:S04]  /*1a10*/  STL [R1+0x46c], RZ ;  /* 0x00046cff01007387 */ /* 0x0003e80000100800 */
        /* <DEDUP_REMOVED lines=228> */
[----:B------:R1:W-:Y:S04]  /*2860*/  STL [R1], RZ ;  /* 0x000000ff01007387 */ /* 0x0003e80000100800 */
        /* <DEDUP_REMOVED lines=119> */
[----:B------:R1:W-:Y:S01]  /*2fe0*/  STL [R1+0x1e0], RZ ;  /* 0x0001e0ff01007387 */ /* 0x0003e20000100800 */
[----:B------:R-:W-:Y:S06]  /*2ff0*/  BAR.SYNC.DEFER_BLOCKING 0x0 ;  /* 0x0000000000007b1d */ /* 0x000fec0000010000 */
[----:B------:R1:W-:Y:S04]  /*3000*/  STL [R1+0x1e4], RZ ;  /* 0x0001e4ff01007387 */ /* 0x0003e80000100800 */
[----:B------:R1:W-:Y:S04]  /*3010*/  STL [R1+0x1e8], RZ ;  /* 0x0001e8ff01007387 */ /* 0x0003e80000100800 */
[----:B------:R1:W-:Y:S04]  /*3020*/  STL [R1+0x1ec], RZ ;  /* 0x0001ecff01007387 */ /* 0x0003e80000100800 */
[----:B------:R1:W-:Y:S04]  /*3030*/  STL [R1+0x1f0], RZ ;  /* 0x0001f0ff01007387 */ /* 0x0003e80000100800 */
[----:B------:R1:W-:Y:S04]  /*3040*/  STL [R1+0x1f4], RZ ;  /* 0x0001f4ff01007387 */ /* 0x0003e80000100800 */
[----:B------:R-:W2:Y:S02]  /*3050*/  FENCE.VIEW.ASYNC.S ;  /* 0x00000000000073c6 */ /* 0x000ea40000000000 */
[----:B--2---:R1:W2:Y:S02]  /*3060*/  @!UP0 SYNCS.EXCH.64 URZ, [UR48+0x10000], UR4 ;  /* 0x01000004303f85b2 */ /* 0x0042a40008000100 */
[----:B------:R1:W-:Y:S04]  /*3070*/  STL [R1+0x1f8], RZ ;  /* 0x0001f8ff01007387 */ /* 0x0003e80000100800 */
[----:B------:R1:W-:Y:S01]  /*3080*/  STL [R1+0x1fc], RZ ;  /* 0x0001fcff01007387 */ /* 0x0003e20000100800 */
[----:B------:R-:W-:Y:S05]  /*3090*/  @!P2 BRA `(.L_x_47) ;  /* 0x000000480018a947 */ /* 0x000fea0003800000 */
[----:B------:R4:W-:Y:S01]  /*30a0*/  STL [R1+0x400], RZ ;  /* 0x000400ff01007387 */ /* 0x0009e20000100800 */
[----:B------:R-:W-:Y:S01]  /*30b0*/  USHF.R.U32.HI UR56, URZ, 0x4, UR48 ;  /* 0x000000043f387899 */ /* 0x000fe20008011630 */
[----:B------:R-:W-:Y:S01]  /*30c0*/  CS2R R24, SRZ ;  /* 0x0000000000187805 */ /* 0x000fe2000001ff00 */
[----:B------:R-:W-:Y:S01]  /*30d0*/  UIADD3 UR6, UR48, 0x8000, URZ ;  /* 0x0000800030067890 */ /* 0x000fe2000fffe03f */
[----:B------:R4:W-:Y:S01]  /*30e0*/  STL [R1+0x404], RZ ;  /* 0x000404ff01007387 */ /* 0x0009e20000100800 */
[----:B------:R-:W-:Y:S01]  /*30f0*/  USGXT.U32 UR56, UR56, 0xe ;  /* 0x0000000e3838789a */ /* 0x000fe20008000000 */
[----:B------:R-:W-:Y:S01]  /*3100*/  CS2R R26, SRZ ;  /* 0x00000000001a7805 */ /* 0x000fe2000001ff00 */
[----:B------:R-:W-:Y:S01]  /*3110*/  USHF.R.U32.HI UR6, URZ, 0x4, UR6 ;  /* 0x000000043f067899 */ /* 0x000fe20008011606 */
[----:B------:R4:W-:Y:S01]  /*3120*/  STL [R1+0x408], RZ ;  /* 0x000408ff01007387 */ /* 0x0009e20000100800 */
[----:B------:R-:W-:Y:S01]  /*3130*/  UIADD3 UR12, UP0, UR56, 0x2, URZ ;  /* 0x00000002380c7890 */ /* 0x000fe2000ff1e03f */
[----:B------:R-:W-:Y:S01]  /*3140*/  CS2R R28, SRZ ;  /* 0x00000000001c7805 */ /* 0x000fe2000001ff00 */
[----:B------:R-:W-:Y:S01]  /*3150*/  USGXT.U32 UR6, UR6, 0xe ;  /* 0x0000000e0606789a */ /* 0x000fe20008000000 */
[----:B------:R4:W-:Y:S01]  /*3160*/  STL [R1+0x40c], RZ ;  /* 0x00040cff01007387 */ /* 0x0009e20000100800 */
[----:B-1----:R-:W-:Y:S01]  /*3170*/  UMOV UR4, URZ ;  /* 0x0000003f00047c82 */ /* 0x002fe20008000000 */
[----:B------:R-:W-:Y:S01]  /*3180*/  UMOV UR5, URZ ;  /* 0x0000003f00057c82 */ /* 0x000fe20008000000 */
[----:B------:R-:W-:Y:S01]  /*3190*/  UIADD3.X UR13, UR4, 0x40000040, URZ, UP0, !UPT ;  /* 0x40000040040d7890 */ /* 0x000fe200087fe43f */
[----:B------:R4:W-:Y:S01]  /*31a0*/  STL [R1+0x410], RZ ;  /* 0x000410ff01007387 */ /* 0x0009e20000100800 */
[----:B------:R-:W-:Y:S01]  /*31b0*/  UIADD3 UR14, UP0, UR6, 0x2000080, URZ ;  /* 0x02000080060e7890 */ /* 0x000fe2000ff1e03f */
[----:B------:R-:W-:-:S02]  /*31c0*/  CS2R R30, SRZ ;  /* 0x00000000001e7805 */ /* 0x000fc4000001ff00 */
[----:B------:R-:W-:Y:S01]  /*31d0*/  CS2R R32, SRZ ;  /* 0x0000000000207805 */ /* 0x000fe2000001ff00 */
[----:B------:R4:W-:Y:S01]  /*31e0*/  STL [R1+0x414], RZ ;  /* 0x000414ff01007387 */ /* 0x0009e20000100800 */
[----:B------:R-:W-:Y:S01]  /*31f0*/  UIADD3.X UR15, UR5, 0x40000040, URZ, UP0, !UPT ;  /* 0x40000040050f7890 */ /* 0x000fe200087fe43f */
        /* <DEDUP_REMOVED lines=47> */
[----:B------:R-:W-:Y:S01]  /*34f0*/  CS2R R104, SRZ ;  /* 0x0000000000687805 */ /* 0x000fe2000001ff00 */
[----:B------:R-:W-:Y:S01]  /*3500*/  ULOP3.LUT UR58, UR6, 0x2000000, URZ, 0xfc, !UPT ;  /* 0x02000000063a7892 */ /* 0x000fe2000f8efc3f */
        /* <DEDUP_REMOVED lines=30> */
[----:B------:R-:W-:Y:S01]  /*36f0*/  CS2R R150, SRZ ;  /* 0x0000000000967805 */ /* 0x000fe2000001ff00 */
[----:B------:R-:W-:Y:S02]  /*3700*/  UIADD3.64 UR10, UR12, 0x1fe, URZ ;  /* 0x000001fe0c0a7897 */ /* 0x000fe4000fffe03f */
[----:B------:R4:W-:Y:S01]  /*3710*/  STL [R1+0x468], RZ ;  /* 0x000468ff01007387 */ /* 0x0009e20000100800 */
[----:B------:R-:W-:Y:S02]  /*3720*/  UIADD3.64 UR6, UR12, 0x200, URZ ;  /* 0x000002000c067897 */ /* 0x000fe4000fffe03f */
[----:B------:R-:W-:Y:S01]  /*3730*/  UIADD3.64 UR10, UR12, 0x202, URZ ;  /* 0x000002020c0a7897 */ /* 0x000fe2000fffe03f */
[----:B------:R4:W-:Y:S01]  /*3740*/  STL [R1+0x46c], RZ ;  /* 0x00046cff01007387 */ /* 0x0009e20000100800 */
[----:B------:R-:W-:-:S02]  /*3750*/  UIADD3.64 UR6, UR12, 0x204, URZ ;  /* 0x000002040c067897 */ /* 0x000fc4000fffe03f */
[----:B------:R-:W-:Y:S01]  /*3760*/  UIADD3.64 UR8, UR12, 0x2, URZ ;  /* 0x000000020c087897 */ /* 0x000fe2000fffe03f */
[----:B------:R4:W-:Y:S01]  /*3770*/  STL [R1+0x470], RZ ;  /* 0x000470ff01007387 */ /* 0x0009e20000100800 */
[----:B------:R-:W-:Y:S02]  /*3780*/  UIADD3.64 UR4, UR12, 0x4, URZ ;  /* 0x000000040c047897 */ /* 0x000fe4000fffe03f */
[----:B------:R-:W-:Y:S01]  /*3790*/  UIADD3.64 UR16, UR12, 0x3fe, URZ ;  /* 0x000003fe0c107897 */ /* 0x000fe2000fffe03f */
        /* <DEDUP_REMOVED lines=13> */
[----:B------:R-:W-:Y:S01]  /*3870*/  UIADD3.64 UR6, UR14, 0x100, URZ ;  /* 0x000001000e067897 */ /* 0x000fe2000fffe03f */
[----:B------:R-:W-:-:S02]  /*3880*/  UMOV UR50, URZ ;  /* 0x0000003f00327c82 */ /* 0x000fc40008000000 */
[----:B------:R4:W-:Y:S01]  /*3890*/  STL [R1+0x488], RZ ;  /* 0x000488ff01007387 */ /* 0x0009e20000100800 */
[----:B------:R-:W-:-:S03]  /*38a0*/  UMOV UR59, 0x40000040 ;  /* 0x40000040003b7882 */ /* 0x000fc60000000000 */
        /* <DEDUP_REMOVED lines=348> */
[----:B------:R4:W-:Y:S02]  /*4e70*/  STL [R1+0x1fc], RZ ;  /* 0x0001fcff01007387 */ /* 0x0009e40000100800 */
.L_x_49:
[----:B-----5:R-:W5:Y:S01]  /*4e80*/  LDL R3, [R1+0x660] ;  /* 0x0006600001037983 */ /* 0x020f620000100800 */
[----:B---3--:R-:W-:Y:S01]  /*4e90*/  SHF.R.U32.HI R2, RZ, 0x5, R245 ;  /* 0x00000005ff027819 */ /* 0x008fe200000116f5 */
[----:B------:R-:W1:Y:S08]  /*4ea0*/  S2UR UR18, SR_CTAID.Y ;  /* 0x00000000001279c3 */ /* 0x000e700000002600 */
[----:B--2---:R-:W-:Y:S01]  /*4eb0*/  BAR.SYNC.DEFER_BLOCKING 0x0 ;  /* 0x0000000000007b1d */ /* 0x004fe20000010000 */
[----:B------:R-:W-:Y:S01]  /*4ec0*/  R2UR UR19, R2 ;  /* 0x00000000021372ca */ /* 0x000fe200000e0000 */
[----:B------:R-:W-:Y:S01]  /*4ed0*/  @!P1 IMAD.MOV.U32 R2, RZ, RZ, 0x10000 ;  /* 0x00010000ff029424 */ /* 0x000fe200078e00ff */
[----:B------:R-:W-:-:S02]  /*4ee0*/  ELECT P0, URZ, PT ;  /* 0x00000000003f782f */ /* 0x000fc40003800000 */
[----:B------:R-:W-:Y:S01]  /*4ef0*/  R2UR UR23, R252 ;  /* 0x00000000fc1772ca */ /* 0x000fe200000e0000 */
[----:B------:R-:W-:Y:S01]  /*4f00*/  UIADD3 UR49, UR48, 0x10000, URZ ;  /* 0x0001000030317890 */ /* 0x000fe2000fffe03f */
[----:B------:R-:W-:Y:S01]  /*4f10*/  ISETP.LT.U32.AND P0, PT, R7, 0x20, P0 ;  /* 0x000000200700780c */ /* 0x000fe20000701070 */
[----:B------:R-:W-:-:S05]  /*4f20*/  UMOV UR55, UR50 ;  /* 0x0000003200377c82 */ /* 0x000fca0008000000 */
[----:B------:R-:W-:Y:S01]  /*4f30*/  UMOV UR53, UR49 ;  /* 0x0000003100357c82 */ /* 0x000fe20008000000 */
[----:B------:R-:W-:-:S04]  /*4f40*/  ULOP3.LUT UR54, UR19, 0x3, URZ, 0xc0, !UPT ;  /* 0x0000000313367892 */ /* 0x000fc8000f8ec03f */
[----:B------:R-:W-:Y:S02]  /*4f50*/  ULEA UR52, UR54, UR48, 0xd ;  /* 0x0000003036347291 */ /* 0x000fe4000f8e683f */
[----:B------:R-:W-:Y:S01]  /*4f60*/  VOTEU.ANY UP0, P0 ;  /* 0x00000000003f7886 */ /* 0x000fe20000000100 */
[----:B------:R-:W-:Y:S01]  /*4f70*/  VOTEU.ANY UP1, P0 ;  /* 0x00000000003f7886 */ /* 0x000fe20000020100 */
[----:B-1----:R-:W-:Y:S01]  /*4f80*/  USHF.L.U32 UR18, UR18, 0x8, URZ ;  /* 0x0000000812127899 */ /* 0x002fe2000800063f */
[----:B------:R1:W-:Y:S01]  /*4f90*/  @!P1 SYNCS.ARRIVE.TRANS64 RZ, [UR48+0x10000], R2 ;  /* 0x01000002ffff99a7 */ /* 0x0003e20008000030 */
[----:B------:R2:W-:Y:S06]  /*4fa0*/  MEMBAR.ALL.CTA ;  /* 0x0000000000007992 */ /* 0x0005ec0000008000 */
[----:B--2---:R-:W2:Y:S01]  /*4fb0*/  FENCE.VIEW.ASYNC.S ;  /* 0x00000000000073c6 */ /* 0x004ea20000000000 */
[----:B------:R-:W-:Y:S01]  /*4fc0*/  ULEA UR54, UR54, UR18, 0x6 ;  /* 0x0000001236367291 */ /* 0x000fe2000f8e303f */
[----:B------:R-:W-:-:S02]  /*4fd0*/  @UP0 UMOV UR19, UR60 ;  /* 0x0000003c00130c82 */ /* 0x000fc40008000000 */
[----:B------:R-:W-:Y:S01]  /*4fe0*/  @UP0 UMOV UR18, UR61 ;  /* 0x0000003d00120c82 */ /* 0x000fe20008000000 */
[----:B------:R-:W-:Y:S01]  /*4ff0*/  UIADD3 UR52, UR52, 0x8000, URZ ;  /* 0x0000800034347890 */ /* 0x000fe2000fffe03f */
[----:B-1----:R-:W-:Y:S01]  /*5000*/  SHF.L.U32 R2, R0, 0x1f, RZ ;  /* 0x0000001f00027819 */ /* 0x002fe200000006ff */
[----:B--2---:R-:W-:Y:S06]  /*5010*/  BAR.SYNC.DEFER_BLOCKING 0x0 ;  /* 0x0000000000007b1d */ /* 0x004fec0000010000 */
[----:B------:R1:W-:Y:S02]  /*5020*/  @UP1 UTMALDG.2D [UR48], [UR18] ;  /* 0x00000030120015b4 */ /* 0x0003e40008008000 */
[----:B-1----:R-:W-:Y:S01]  /*5030*/  UMOV UR19, UR23 ;  /* 0x0000001700137c82 */ /* 0x002fe20008000000 */
[----:B------:R-:W-:Y:S01]  /*5040*/  BAR.SYNC.DEFER_BLOCKING 0x0 ;  /* 0x0000000000007b1d */ /* 0x000fe20000010000 */
[----:B-----5:R-:W-:-:S13]  /*5050*/  R2UR UR22, R3 ;  /* 0x00000000031672ca */ /* 0x020fda00000e0000 */
[----:B------:R-:W-:Y:S02]  /*5060*/  UMOV UR18, UR22 ;  /* 0x0000001600127c82 */ /* 0x000fe40008000000 */
[----:B------:R1:W-:Y:S01]  /*5070*/  UTMALDG.2D [UR52], [UR18] ;  /* 0x00000034120075b4 */ /* 0x0003e20008008000 */
[----:B------:R-:W-:Y:S06]  /*5080*/  BAR.SYNC.DEFER_BLOCKING 0x0 ;  /* 0x0000000000007b1d */ /* 0x000fec0000010000 */
[----:B------:R-:W2:Y:S02]  /*5090*/  SYNCS.PHASECHK.TRANS64.TRYWAIT P0, [UR48+0x10000], R2 ;  /* 0x01000002ff0075a7 */ /* 0x000ea40008000170 */
[----:B-12---:R-:W-:Y:S05]  /*50a0*/  @!P0 BRA `(.L_x_48) ;  /* 0x0000006c00148947 */ /* 0x006fea0003800000 */
.L_x_50:
[----:B------:R-:W-:Y:S04]  /*50b0*/  STL [R1+0x6e0], R245 ;  /* 0x0006e0f501007387 */ /* 0x000fe80000100800 */
[----:B------:R-:W-:Y:S04]  /*50c0*/  STL.64 [R1+0x6d8], R150 ;  /* 0x0006d89601007387 */ /* 0x000fe80000100a00 */
        /* <DEDUP_REMOVED lines=12> */
[----:B------:R1:W-:Y:S04]  /*5190*/  STL.64 [R1+0x670], R124 ;  /* 0x0006707c01007387 */ /* 0x0003e80000100a00 */
[----:B-1----:R-:W2:Y:S04]  /*51a0*/  LDL.LU.64 R124, [R1+0x400] ;  /* 0x00040000017c7983 */ /* 0x002ea80000300a00 */
[----:B------:R-:W2:Y:S04]  /*51b0*/  LDL.LU.64 R126, [R1+0x408] ;  /* 0x00040800017e7983 */ /* 0x000ea80000300a00 */
        /* <DEDUP_REMOVED lines=61> */
[----:B------:R-:W2:Y:S01]  /*5590*/  LDL.LU.64 R250, [R1+0x5f8] ;  /* 0x0005f80001fa7983 */ /* 0x000ea20000300a00 */
[----:B------:R-:W-:Y:S01]  /*55a0*/  UMOV UR57, 0x40000040 ;  /* 0x4000004000397882 */ /* 0x000fe20000000000 */
[----:B------:R-:W-:Y:S01]  /*55b0*/  UIADD3.64 UR52, UR12, 0x1fe, URZ ;  /* 0x000001fe0c347897 */ /* 0x000fe2000fffe03f */
[----:B------:R-:W-:-:S02]  /*55c0*/  MOV R6, UR45 ;  /* 0x0000002d00067c02 */ /* 0x000fc40008000f00 */
[----:B------:R-:W-:Y:S02]  /*55d0*/  MOV R5, UR44 ;  /* 0x0000002c00057c02 */ /* 0x000fe40008000f00 */
[----:B------:R-:W-:Y:S02]  /*55e0*/  MOV R2, UR48 ;  /* 0x0000003000027c02 */ /* 0x000fe40008000f00 */
[----:B------:R-:W-:Y:S02]  /*55f0*/  MOV R4, UR51 ;  /* 0x0000003300047c02 */ /* 0x000fe40008000f00 */
[----:B------:R-:W-:Y:S01]  /*5600*/  MOV R3, UR50 ;  /* 0x0000003200037c02 */ /* 0x000fe20008000f00 */
[----:B--2---:R-:W-:-:S06]  /*5610*/  WARPGROUP.ARRIVE ;  /* 0x00000000000079c5 */ /* 0x004fcc0000000000 */
[----:B------:R-:W-:Y:S03]  /*5620*/  HGMMA.64x256x16.F32 R124, gdesc[UR56].tnspB, R124, gsb0 ;  /* 0x43e00000387c79f0 */ /* 0x000fe6000800087c */
[----:B------:R-:W-:Y:S02]  /*5630*/  WARPGROUP.DEPBAR.LE gsb0, 0x0 ;  /* 0x00008000000079c5 */ /* 0x000fe40000010000 */
[----:B------:R-:W-:-:S15]  /*5640*/  WARPGROUP.ARRIVE ;  /* 0x00000000000079c5 */ /* 0x000fde0000000000 */
[----:B------:R-:W-:-:S08]  /*5650*/  NOP ;  /* 0x0000000000007918 */ /* 0x000fd00000000000 */
        /* <DEDUP_REMOVED lines=10> */
[----:B------:R1:W-:Y:S04]  /*5700*/  STL.64 [R1+0x400], R124 ;  /* 0x0004007c01007387 */ /* 0x0003e80000100a00 */
        /* <DEDUP_REMOVED lines=63> */
[----:B-1----:R-:W4:Y:S04]  /*5b00*/  LDL.LU.64 R124, [R1] ;  /* 0x00000000017c7983 */ /* 0x002f280000300a00 */
[----:B--2---:R-:W2:Y:S04]  /*5b10*/  LDL.LU.64 R126, [R1+0x8] ;  /* 0x00000800017e7983 */ /* 0x004ea80000300a00 */
[----:B---3--:R-:W3:Y:S04]  /*5b20*/  LDL.LU.64 R128, [R1+0x10] ;  /* 0x0000100001807983 */ /* 0x008ee80000300a00 */
[----:B----4-:R-:W4:Y:S04]  /*5b30*/  LDL.LU.64 R130, [R1+0x18] ;  /* 0x0000180001827983 */ /* 0x010f280000300a00 */
[----:B------:R-:W2:Y:S04]  /*5b40*/  LDL.LU.64 R132, [R1+0x20] ;  /* 0x0000200001847983 */ /* 0x000ea80000300a00 */
[----:B------:R-:W3:Y:S04]  /*5b50*/  LDL.LU.64 R134, [R1+0x28] ;  /* 0x0000280001867983 */ /* 0x000ee80000300a00 */
[----:B------:R-:W4:Y:S04]  /*5b60*/  LDL.LU.64 R136, [R1+0x30] ;  /* 0x0000300001887983 */ /* 0x000f280000300a00 */
[----:B------:R-:W2:Y:S04]  /*5b70*/  LDL.LU.64 R138, [R1+0x38] ;  /* 0x00003800018a7983 */ /* 0x000ea80000300a00 */
[----:B------:R-:W3:Y:S04]  /*5b80*/  LDL.LU.64 R140, [R1+0x40] ;  /* 0x00004000018c7983 */ /* 0x000ee80000300a00 */
[----:B------:R-:W4:Y:S04]  /*5b90*/  LDL.LU.64 R142, [R1+0x48] ;  /* 0x00004800018e7983 */ /* 0x000f280000300a00 */
[----:B------:R-:W2:Y:S04]  /*5ba0*/  LDL.LU.64 R144, [R1+0x50] ;  /* 0x0000500001907983 */ /* 0x000ea80000300a00 */
[----:B------:R-:W3:Y:S04]  /*5bb0*/  LDL.LU.64 R146, [R1+0x58] ;  /* 0x0000580001927983 */ /* 0x000ee80000300a00 */
[----:B------:R-:W4:Y:S04]  /*5bc0*/  LDL.LU.64 R148, [R1+0x60] ;  /* 0x0000600001947983 */ /* 0x000f280000300a00 */
[----:B------:R-:W2:Y:S04]  /*5bd0*/  LDL.LU.64 R150, [R1+0x68] ;  /* 0x0000680001967983 */ /* 0x000ea80000300a00 */
[----:B--2---:R-:W-:Y:S04]  /*5be0*/  STL.64 [R1+0x8e0], R150 ;  /* 0x0008e09601007387 */ /* 0x004fe80000100a00 */
[----:B----4-:R-:W-:Y:S04]  /*5bf0*/  STL.64 [R1+0x8d8], R148 ;  /* 0x0008d89401007387 */ /* 0x010fe80000100a00 */
[----:B---3--:R-:W-:Y:S04]  /*5c00*/  STL.64 [R1+0x8d0], R146 ;  /* 0x0008d09201007387 */ /* 0x008fe80000100a00 */
        /* <DEDUP_REMOVED lines=125> */
[----:B------:R-:W-:Y:S01]  /*63e0*/  UMOV UR54, UR58 ;  /* 0x0000003a00367c82 */ /* 0x000fe20008000000 */
[----:B------:R-:W-:Y:S01]  /*63f0*/  UMOV UR55, UR59 ;  /* 0x0000003b00377c82 */ /* 0x000fe20008000000 */
[----:B------:R-:W-:Y:S01]  /*6400*/  UIADD3.64 UR44, UR12, 0x200, URZ ;  /* 0x000002000c2c7897 */ /* 0x000fe2000fffe03f */
[----:B------:R-:W3:Y:S01]  /*6410*/  LDL.LU.64 R152, [R1+0x70] ;  /* 0x0000700001987983 */ /* 0x000ee20000300a00 */
[----:B------:R-:W-:Y:S01]  /*6420*/  UMOV UR46, UR14 ;  /* 0x0000000e002e7c82 */ /* 0x000fe20008000000 */
[----:B------:R-:W-:Y:S01]  /*6430*/  UMOV UR47, UR15 ;  /* 0x0000000f002f7c82 */ /* 0x000fe20008000000 */
[----:B------:R-:W-:Y:S01]  /*6440*/  UIADD3.64 UR48, UR12, 0x202, URZ ;  /* 0x000002020c307897 */ /* 0x000fe2000fffe03f */
[----:B------:R-:W3:Y:S01]  /*6450*/  LDL.LU.64 R154, [R1+0x78] ;  /* 0x00007800019a7983 */ /* 0x000ee20000300a00 */
[----:B------:R-:W-:Y:S01]  /*6460*/  UMOV UR50, UR10 ;  /* 0x0000000a00327c82 */ /* 0x000fe20008000000 */
[----:B------:R-:W-:-:S02]  /*6470*/  UMOV UR51, UR11 ;  /* 0x0000000b00337c82 */ /* 0x000fc40008000000 */
[----:B------:R-:W3:Y:S04]  /*6480*/  LDL.LU.64 R156, [R1+0x80] ;  /* 0x00008000019c7983 */ /* 0x000ee80000300a00 */
        /* <DEDUP_REMOVED lines=46> */
[----:B------:R-:W3:Y:S01]  /*6770*/  LDL.LU.64 R250, [R1+0x1f8] ;  /* 0x0001f80001fa7983 */ /* 0x000ee20000300a00 */
[----:B--2---:R-:W-:-:S06]  /*6780*/  WARPGROUP.ARRIVE ;  /* 0x00000000000079c5 */ /* 0x004fcc0000000000 */
[----:B------:R-:W-:Y:S01]  /*6790*/  HGMMA.64x256x16.F32 R24, gdesc[UR52].tnspB, R24, gsb0 ;  /* 0x43e00000341879f0 */ /* 0x000fe20008000818 */
[----:B------:R-:W-:Y:S01]  /*67a0*/  UIADD3.64 UR52, UR12, 0x204, URZ ;  /* 0x000002040c347897 */ /* 0x000fe2000fffe03f */
[----:B------:R-:W-:Y:S01]  /*67b0*/  UMOV UR54, UR6 ;  /* 0x0000000600367c82 */ /* 0x000fe20008000000 */
[----:B------:R-:W-:Y:S01]  /*67c0*/  UMOV UR55, UR7 ;  /* 0x0000000700377c82 */ /* 0x000fe20008000000 */
[----:B------:R-:W-:Y:S02]  /*67d0*/  WARPGROUP.DEPBAR.LE gsb0, 0x0 ;  /* 0x00008000000079c5 */ /* 0x000fe40000010000 */
[----:B------:R-:W-:-:S15]  /*67e0*/  WARPGROUP.ARRIVE ;  /* 0x00000000000079c5 */ /* 0x000fde0000000000 */
[----:B------:R-:W-:-:S07]  /*67f0*/  NOP ;  /* 0x0000000000007918 */ /* 0x000fce0000000000 */
[----:B------:R-:W-:Y:S01]  /*6800*/  HGMMA.64x256x16.F32 R24, gdesc[UR44].tnspB, R24, gsb0 ;  /* 0x43e000002c1879f0 */ /* 0x000fe20008000818 */
[----:B------:R-:W-:Y:S01]  /*6810*/  UMOV UR18, UR58 ;  /* 0x0000003a00127c82 */ /* 0x000fe20008000000 */
        /* <DEDUP_REMOVED lines=13> */
[----:B------:R-:W-:-:S02]  /*68f0*/  R2UR UR45, R6 ;  /* 0x00000000062d72ca */ /* 0x000fc400000e0000 */
[----:B------:R-:W-:Y:S01]  /*6900*/  R2UR UR44, R5 ;  /* 0x00000000052c72ca */ /* 0x000fe200000e0000 */
[----:B------:R-:W-:Y:S02]  /*6910*/  WARPGROUP.DEPBAR.LE gsb0, 0x0 ;  /* 0x00008000000079c5 */ /* 0x000fe40000010000 */
[----:B------:R-:W-:-:S08]  /*6920*/  WARPGROUP.ARRIVE ;  /* 0x00000000000079c5 */ /* 0x000fd00000000000 */
[----:B------:R-:W-:Y:S01]  /*6930*/  HGMMA.64x256x16.F32 R24, gdesc[UR48].tnspB, R24, gsb0 ;  /* 0x43e00000301879f0 */ /* 0x000fe20008000818 */
[----:B------:R-:W-:Y:S01]  /*6940*/  UMOV UR46, UR6 ;  /* 0x00000006002e7c82 */ /* 0x000fe20008000000 */
[----:B------:R-:W-:Y:S01]  /*6950*/  UMOV UR47, UR7 ;  /* 0x00000007002f7c82 */ /* 0x000fe20008000000 */
[----:B------:R-:W-:Y:S02]  /*6960*/  R2UR UR48, R2 ;  /* 0x00000000023072ca */ /* 0x000fe400000e0000 */
[----:B------:R-:W1:Y:S01]  /*6970*/  LDC R2, c[0x0][0x230] ;  /* 0x00008c00ff027b82 */ /* 0x000e620000000800 */
[----:B------:R-:W-:Y:S02]  /*6980*/  R2UR UR50, R3 ;  /* 0x00000000033272ca */ /* 0x000fe400000e0000 */
[----:B------:R-:W-:Y:S01]  /*6990*/  R2UR UR51, R4 ;  /* 0x00000000043372ca */ /* 0x000fe200000e0000 */
[----:B------:R-:W-:Y:S02]  /*69a0*/  WARPGROUP.DEPBAR.LE gsb0, 0x0 ;  /* 0x00008000000079c5 */ /* 0x000fe40000010000 */
[----:B------:R-:W-:-:S15]  /*69b0*/  WARPGROUP.ARRIVE ;  /* 0x00000000000079c5 */ /* 0x000fde0000000000 */
[----:B------:R-:W-:-:S02]  /*69c0*/  NOP ;  /* 0x0000000000007918 */ /* 0x000fc40000000000 */
[----:B------:R-:W-:Y:S03]  /*69d0*/  HGMMA.64x256x16.F32 R24, gdesc[UR52].tnspB, R24, gsb0 ;  /* 0x43e00000341879f0 */ /* 0x000fe60008000818 */
[----:B------:R-:W-:Y:S02]  /*69e0*/  WARPGROUP.DEPBAR.LE gsb0, 0x0 ;  /* 0x00008000000079c5 */ /* 0x000fe40000010000 */
        /* <DEDUP_REMOVED lines=64> */
[----:B--2---:R-:W3:Y:S04]  /*6df0*/  LDL.LU.64 R150, [R1+0x8e0] ;  /* 0x0008e00001967983 */ /* 0x004ee80000300a00 */
        /* <DEDUP_REMOVED lines=63> */
[----:B---3--:R-:W-:-:S06]  /*71f0*/  WARPGROUP.ARRIVE ;  /* 0x00000000000079c5 */ /* 0x008fcc0000000000 */
        /* <DEDUP_REMOVED lines=14> */
[----:B------:R-:W-:Y:S04]  /*72e0*/  STL.64 [R1], R124 ;  /* 0x0000007c01007387 */ /* 0x000fe80000100a00 */
        /* <DEDUP_REMOVED lines=60> */
[----:B------:R4:W-:Y:S04]  /*76b0*/  STL.64 [R1+0x1e8], R246 ;  /* 0x0001e8f601007387 */ /* 0x0009e80000100a00 */
[----:B------:R4:W-:Y:S04]  /*76c0*/  STL.64 [R1+0x1f0], R248 ;  /* 0x0001f0f801007387 */ /* 0x0009e80000100a00 */
[----:B------:R4:W-:Y:S04]  /*76d0*/  STL.64 [R1+0x1f8], R250 ;  /* 0x0001f8fa01007387 */ /* 0x0009e80000100a00 */
[----:B---3--:R4:W5:Y:S04]  /*76e0*/  LDL.LU R245, [R1+0x6e0] ;  /* 0x0006e00001f57983 */ /* 0x0089680000300800 */
        /* <DEDUP_REMOVED lines=14> */
[----:B------:R-:W-:Y:S01]  /*77d0*/  UIADD3 UR50, UR50, 0x40, URZ ;  /* 0x0000004032327890 */ /* 0x000fe2000fffe03f */
[----:B------:R-:W-:-:S05]  /*77e0*/  LOP3.LUT R0, R0, 0x1, RZ, 0x3c, !PT ;  /* 0x0000000100007812 */ /* 0x000fca00078e3cff */
[----:B-1----:R-:W-:Y:S01]  /*77f0*/  ISETP.LE.AND P0, PT, R2, UR50, PT ;  /* 0x0000003202007c0c */ /* 0x002fe2000bf03270 */
        /* <DEDUP_REMOVED lines=15> */
[----:B----4-:R-:W-:Y:S05]  /*78f0*/  @!P0 BRA `(.L_x_49) ;  /* 0xffffffd400608947 */ /* 0x010fea000383ffff */
.L_x_47:
[----:B------:R-:W4:Y:S04]  /*7900*/  LDL.LU R19, [R1+0x440] ;  /* 0x0004400001137983 */ /* 0x000f280000300800 */
[----:B------:R-:W2:Y:S04]  /*7910*/  LDL.LU R18, [R1+0x454] ;  /* 0x0004540001127983 */ /* 0x000ea80000300800 */
        /* <DEDUP_REMOVED lines=8> */
[----:B-1-3--:R-:W3:Y:S04]  /*79a0*/  LDL.LU R2, [R1+0x550] ;  /* 0x0005500001027983 */ /* 0x00aee80000300800 */
[----:B------:R-:W3:Y:S04]  /*79b0*/  LDL.LU R12, [R1+0x4cc] ;  /* 0x0004cc00010c7983 */ /* 0x000ee80000300800 */
[----:B------:R-:W3:Y:S04]  /*79c0*/  LDL.LU R11, [R1+0x4c8] ;  /* 0x0004c800010b7983 */ /* 0x000ee80000300800 */
[----:B------:R-:W3:Y:S04]  /*79d0*/  LDL.LU R10, [R1+0x4dc] ;  /* 0x0004dc00010a7983 */ /* 0x000ee80000300800 */
[----:B------:R-:W3:Y:S04]  /*79e0*/  LDL.LU R9, [R1+0x4d8] ;  /* 0x0004d80001097983 */ /* 0x000ee80000300800 */
[----:B------:R-:W3:Y:S04]  /*79f0*/  LDL.LU R8, [R1+0x4f4] ;  /* 0x0004f40001087983 */ /* 0x000ee80000300800 */
[----:B------:R-:W3:Y:S04]  /*7a00*/  LDL.LU R3, [R1+0x4f0] ;  /* 0x0004f00001037983 */ /* 0x000ee80000300800 */
[----:B------:R-:W4:Y:S04]  /*7a10*/  LDL.LU R20, [R1+0x444] ;  /* 0x0004440001147983 */ /* 0x000f280000300800 */
[----:B------:R-:W3:Y:S04]  /*7a20*/  LDL.LU R7, [R1+0x664] ;  /* 0x0006640001077983 */ /* 0x000ee80000300800 */
[----:B------:R-:W3:Y:S04]  /*7a30*/  LDL.LU R0, [R1+0x668] ;  /* 0x0006680001007983 */ /* 0x000ee80000300800 */
[----:B------:R-:W-:Y:S04]  /*7a40*/  STL [R1+0x808], R51 ;  /* 0x0008083301007387 */ /* 0x000fe80000100800 */
        /* <DEDUP_REMOVED lines=71> */
[----:B------:R-:W-:Y:S01]  /*7ec0*/  STL [R1+0x6e8], R123 ;  /* 0x0006e87b01007387 */ /* 0x000fe20000100800 */
[----:B----4-:R-:W-:-:S02]  /*7ed0*/  IMAD.MOV.U32 R21, RZ, RZ, R20 ;  /* 0x000000ffff157224 */ /* 0x010fc400078e0014 */
[----:B------:R-:W-:Y:S01]  /*7ee0*/  IMAD.MOV.U32 R20, RZ, RZ, R19 ;  /* 0x000000ffff147224 */ /* 0x000fe200078e0013 */
[----:B------:R-:W-:Y:S01]  /*7ef0*/  STL [R1+0x6e4], R124 ;  /* 0x0006e47c01007387 */ /* 0x000fe20000100800 */
[----:B--2---:R-:W-:Y:S01]  /*7f00*/  IMAD.MOV.U32 R19, RZ, RZ, R18 ;  /* 0x000000ffff137224 */ /* 0x004fe200078e0012 */
[----:B---3--:R-:W-:Y:S01]  /*7f10*/  R2UR UR6, R7 ;  /* 0x00000000070672ca */ /* 0x008fe200000e0000 */
[----:B------:R-:W-:Y:S01]  /*7f20*/  IMAD.MOV.U32 R18, RZ, RZ, R17 ;  /* 0x000000ffff127224 */ /* 0x000fe200078e0011 */
[----:B------:R-:W-:Y:S01]  /*7f30*/  STL [R1+0x6e0], R125 ;  /* 0x0006e07d01007387 */ /* 0x000fe20000100800 */
[----:B------:R-:W-:Y:S01]  /*7f40*/  IMAD.MOV.U32 R17, RZ, RZ, R16 ;  /* 0x000000ffff117224 */ /* 0x000fe200078e0010 */
[----:B------:R-:W-:Y:S01]  /*7f50*/  R2UR UR5, R0 ;  /* 0x00000000000572ca */ /* 0x000fe200000e0000 */
[----:B------:R-:W-:Y:S01]  /*7f60*/  IMAD.MOV.U32 R16, RZ, RZ, R15 ;  /* 0x000000ffff107224 */ /* 0x000fe200078e000f */
[----:B------:R-:W-:Y:S01]  /*7f70*/  STL [R1+0x6dc], R126 ;  /* 0x0006dc7e01007387 */ /* 0x000fe20000100800 */
[----:B------:R-:W-:-:S02]  /*7f80*/  IMAD.MOV.U32 R15, RZ, RZ, R14 ;  /* 0x000000ffff0f7224 */ /* 0x000fc400078e000e */
[----:B------:R-:W-:Y:S01]  /*7f90*/  IMAD.MOV.U32 R14, RZ, RZ, R13 ;  /* 0x000000ffff0e7224 */ /* 0x000fe200078e000d */
[----:B------:R-:W-:Y:S01]  /*7fa0*/  STL [R1+0x6d8], R127 ;  /* 0x0006d87f01007387 */ /* 0x000fe20000100800 */
[----:B------:R-:W-:Y:S02]  /*7fb0*/  IMAD.MOV.U32 R13, RZ, RZ, R12 ;  /* 0x000000ffff0d7224 */ /* 0x000fe400078e000c */
[----:B------:R-:W-:Y:S01]  /*7fc0*/  IMAD.MOV.U32 R12, RZ, RZ, R11 ;  /* 0x000000ffff0c7224 */ /* 0x000fe200078e000b */
[----:B------:R-:W-:Y:S01]  /*7fd0*/  STL [R1+0x6d4], R128 ;  /* 0x0006d48001007387 */ /* 0x000fe20000100800 */
[----:B------:R-:W-:Y:S02]  /*7fe0*/  IMAD.MOV.U32 R11, RZ, RZ, R10 ;  /* 0x000000ffff0b7224 */ /* 0x000fe400078e000a */
[----:B------:R-:W-:Y:S01]  /*7ff0*/  IMAD.MOV.U32 R10, RZ, RZ, R9 ;  /* 0x000000ffff0a7224 */ /* 0x000fe200078e0009 */
[----:B------:R-:W-:Y:S01]  /*8000*/  STL [R1+0x6d0], R129 ;  /* 0x0006d08101007387 */ /* 0x000fe20000100800 */
[----:B------:R-:W-:-:S02]  /*8010*/  IMAD.MOV.U32 R9, RZ, RZ, R8 ;  /* 0x000000ffff097224 */ /* 0x000fc400078e0008 */
[----:B------:R-:W-:Y:S01]  /*8020*/  IMAD.MOV.U32 R8, RZ, RZ, R3 ;  /* 0x000000ffff087224 */ /* 0x000fe200078e0003 */
        /* <DEDUP_REMOVED lines=19> */
[----:B------:R1:W-:Y:S04]  /*8160*/  STL [R1+0x680], R149 ;  /* 0x0006809501007387 */ /* 0x0003e80000100800 */
[----:B------:R2:W-:Y:S04]  /*8170*/  STL [R1+0x67c], R150 ;  /* 0x00067c9601007387 */ /* 0x0005e80000100800 */
[----:B------:R3:W-:Y:S04]  /*8180*/  STL [R1+0x678], R151 ;  /* 0x0006789701007387 */ /* 0x0007e80000100800 */
[----:B------:R-:W-:Y:S04]  /*8190*/  STL [R1+0x66c], R252 ;  /* 0x00066cfc01007387 */ /* 0x000fe80000100800 */
[----:B------:R-:W1:Y:S04]  /*81a0*/  LDL.LU R198, [R1+0x404] ;  /* 0x0004040001c67983 */ /* 0x000e680000300800 */
[----:B------:R-:W1:Y:S04]  /*81b0*/  LDL.LU R197, [R1+0x400] ;  /* 0x0004000001c57983 */ /* 0x000e680000300800 */
[----:B------:R-:W2:Y:S04]  /*81c0*/  LDL.LU R196, [R1+0x40c] ;  /* 0x00040c0001c47983 */ /* 0x000ea80000300800 */
[----:B------:R-:W2:Y:S04]  /*81d0*/  LDL.LU R195, [R1+0x408] ;  /* 0x0004080001c37983 */ /* 0x000ea80000300800 */
[----:B------:R-:W3:Y:S04]  /*81e0*/  LDL.LU R194, [R1+0x414] ;  /* 0x0004140001c27983 */ /* 0x000ee80000300800 */
[----:B------:R-:W3:Y:S04]  /*81f0*/  LDL.LU R193, [R1+0x410] ;  /* 0x0004100001c17983 */ /* 0x000ee80000300800 */
[----:B------:R-:W4:Y:S04]  /*8200*/  LDL.LU R192, [R1+0x41c] ;  /* 0x00041c0001c07983 */ /* 0x000f280000300800 */
        /* <DEDUP_REMOVED lines=8> */
[----:B------:R-:W4:Y:S01]  /*8290*/  LDL.LU R184, [R1+0x438] ;  /* 0x0004380001b87983 */ /* 0x000f220000300800 */
[----:B------:R-:W-:-:S02]  /*82a0*/  IMAD.MOV.U32 R183, RZ, RZ, R21 ;  /* 0x000000ffffb77224 */ /* 0x000fc400078e0015 */
[----:B------:R-:W-:Y:S01]  /*82b0*/  IMAD.MOV.U32 R182, RZ, RZ, R20 ;  /* 0x000000ffffb67224 */ /* 0x000fe200078e0014 */
[----:B------:R-:W4:Y:S04]  /*82c0*/  LDL.LU R181, [R1+0x44c] ;  /* 0x00044c0001b57983 */ /* 0x000f280000300800 */
[----:B------:R-:W4:Y:S01]  /*82d0*/  LDL.LU R180, [R1+0x448] ;  /* 0x0004480001b47983 */ /* 0x000f220000300800 */
[----:B------:R-:W-:Y:S02]  /*82e0*/  IMAD.MOV.U32 R179, RZ, RZ, R19 ;  /* 0x000000ffffb37224 */ /* 0x000fe400078e0013 */
[----:B------:R-:W-:Y:S01]  /*82f0*/  IMAD.MOV.U32 R178, RZ, RZ, R18 ;  /* 0x000000ffffb27224 */ /* 0x000fe200078e0012 */
        /* <DEDUP_REMOVED lines=42> */
[----:B------:R-:W-:Y:S02]  /*85a0*/  F2FP.F16.F32.PACK_AB R0, R183, R182 ;  /* 0x000000b6b700723e */ /* 0x000fe400000000ff */
[----:B------:R-:W-:Y:S01]  /*85b0*/  F2FP.F16.F32.PACK_AB R7, R179, R178 ;  /* 0x000000b2b307723e */ /* 0x000fe200000000ff */
[----:B------:R-:W-:Y:S06]  /*85c0*/  BAR.SYNC.DEFER_BLOCKING 0x0 ;  /* 0x0000000000007b1d */ /* 0x000fec0000010000 */
[----:B------:R4:W-:Y:S01]  /*85d0*/  STL [R1+0x630], R0 ;  /* 0x0006300001007387 */ /* 0x0009e20000100800 */
[----:B------:R-:W-:-:S02]  /*85e0*/  IMAD.MOV.U32 R179, RZ, RZ, R6 ;  /* 0x000000ffffb37224 */ /* 0x000fc400078e0006 */
[----:B------:R-:W-:Y:S01]  /*85f0*/  IMAD.MOV.U32 R178, RZ, RZ, R5 ;  /* 0x000000ffffb27224 */ /* 0x000fe200078e0005 */
[----:B------:R-:W-:Y:S02]  /*8600*/  F2FP.F16.F32.PACK_AB R24, R25, R24 ;  /* 0x000000181918723e */ /* 0x000fe400000000ff */
[----:B------:R-:W-:Y:S02]  /*8610*/  F2FP.F16.F32.PACK_AB R32, R33, R32 ;  /* 0x000000202120723e */ /* 0x000fe400000000ff */
[----:B------:R-:W-:Y:S02]  /*8620*/  F2FP.F16.F32.PACK_AB R40, R41, R40 ;  /* 0x000000282928723e */ /* 0x000fe400000000ff */
[----:B------:R-:W-:Y:S01]  /*8630*/  F2FP.F16.F32.PACK_AB R48, R49, R48 ;  /* 0x000000303130723e */ /* 0x000fe200000000ff */
[----:B------:R-:W4:Y:S01]  /*8640*/  @!P1 SYNCS.CCTL.IV [UR48+0x10000] ;  /* 0x01000000ff0099b1 */ /* 0x000f220008000030 */
[----:B-1----:R-:W-:Y:S02]  /*8650*/  F2FP.F16.F32.PACK_AB R149, R198, R197 ;  /* 0x000000c5c695723e */ /* 0x002fe400000000ff */
[----:B--2---:R-:W-:-:S02]  /*8660*/  F2FP.F16.F32.PACK_AB R150, R196, R195 ;  /* 0x000000c3c496723e */ /* 0x004fc400000000ff */
[----:B---3--:R-:W-:Y:S02]  /*8670*/  F2FP.F16.F32.PACK_AB R151, R194, R193 ;  /* 0x000000c1c297723e */ /* 0x008fe400000000ff */
[----:B----4-:R-:W-:Y:S02]  /*8680*/  F2FP.F16.F32.PACK_AB R3, R192, R3 ;  /* 0x00000003c003723e */ /* 0x010fe400000000ff */
[----:B------:R-:W-:Y:S02]  /*8690*/  F2FP.F16.F32.PACK_AB R129, R191, R190 ;  /* 0x000000bebf81723e */ /* 0x000fe400000000ff */
[----:B------:R-:W-:Y:S02]  /*86a0*/  F2FP.F16.F32.PACK_AB R130, R189, R188 ;  /* 0x000000bcbd82723e */ /* 0x000fe400000000ff */
[----:B------:R-:W-:Y:S02]  /*86b0*/  F2FP.F16.F32.PACK_AB R131, R187, R186 ;  /* 0x000000babb83723e */ /* 0x000fe400000000ff */
[----:B------:R-:W-:-:S02]  /*86c0*/  F2FP.F16.F32.PACK_AB R132, R185, R184 ;  /* 0x000000b8b984723e */ /* 0x000fc400000000ff */
[----:B------:R-:W-:-:S05]  /*86d0*/  F2FP.F16.F32.PACK_AB R51, R181, R180 ;  /* 0x000000b4b533723e */ /* 0x000fca00000000ff */
[----:B------:R1:W-:Y:S01]  /*86e0*/  STL [R1+0x634], R51 ;  /* 0x0006343301007387 */ /* 0x0003e20000100800 */
[----:B------:R-:W-:-:S03]  /*86f0*/  F2FP.F16.F32.PACK_AB R0, R177, R176 ;  /* 0x000000b0b100723e */ /* 0x000fc600000000ff */
[----:B------:R2:W-:Y:S04]  /*8700*/  STL [R1+0x638], R7 ;  /* 0x0006380701007387 */ /* 0x0005e80000100800 */
[----:B------:R3:W-:Y:S01]  /*8710*/  STL [R1+0x63c], R0 ;  /* 0x00063c0001007387 */ /* 0x0007e20000100800 */
[----:B-1----:R-:W-:Y:S02]  /*8720*/  F2FP.F16.F32.PACK_AB R51, R175, R174 ;  /* 0x000000aeaf33723e */ /* 0x002fe400000000ff */
[----:B--2---:R-:W-:-:S03]  /*8730*/  F2FP.F16.F32.PACK_AB R7, R173, R172 ;  /* 0x000000acad07723e */ /* 0x004fc600000000ff */
[----:B------:R-:W-:Y:S01]  /*8740*/  STL [R1+0x620], R51 ;  /* 0x0006203301007387 */ /* 0x000fe20000100800 */
[----:B---3--:R-:W-:-:S03]  /*8750*/  F2FP.F16.F32.PACK_AB R0, R171, R170 ;  /* 0x000000aaab00723e */ /* 0x008fc600000000ff */
[----:B------:R-:W-:Y:S01]  /*8760*/  STL [R1+0x624], R7 ;  /* 0x0006240701007387 */ /* 0x000fe20000100800 */
[----:B------:R-:W-:-:S03]  /*8770*/  F2FP.F16.F32.PACK_AB R252, R169, R168 ;  /* 0x000000a8a9fc723e */ /* 0x000fc600000000ff */
[----:B------:R1:W-:Y:S04]  /*8780*/  STL [R1+0x628], R0 ;  /* 0x0006280001007387 */ /* 0x0003e80000100800 */
[----:B------:R-:W-:Y:S01]  /*8790*/  STL [R1+0x670], R252 ;  /* 0x000670fc01007387 */ /* 0x000fe20000100800 */
[----:B------:R-:W-:Y:S02]  /*87a0*/  F2FP.F16.F32.PACK_AB R145, R167, R166 ;  /* 0x000000a6a791723e */ /* 0x000fe400000000ff */
[----:B-1----:R-:W-:Y:S02]  /*87b0*/  F2FP.F16.F32.PACK_AB R0, R21, R20 ;  /* 0x000000141500723e */ /* 0x002fe400000000ff */
[----:B------:R-:W-:Y:S02]  /*87c0*/  F2FP.F16.F32.PACK_AB R146, R165, R164 ;  /* 0x000000a4a592723e */ /* 0x000fe400000000ff */
[----:B------:R-:W-:-:S02]  /*87d0*/  F2FP.F16.F32.PACK_AB R147, R163, R162 ;  /* 0x000000a2a393723e */ /* 0x000fc400000000ff */
[----:B------:R-:W-:Y:S02]  /*87e0*/  F2FP.F16.F32.PACK_AB R148, R161, R160 ;  /* 0x000000a0a194723e */ /* 0x000fe400000000ff */
[----:B------:R-:W-:Y:S02]  /*87f0*/  F2FP.F16.F32.PACK_AB R125, R159, R158 ;  /* 0x0000009e9f7d723e */ /* 0x000fe400000000ff */
[----:B------:R-:W-:Y:S02]  /*8800*/  F2FP.F16.F32.PACK_AB R126, R157, R156 ;  /* 0x0000009c9d7e723e */ /* 0x000fe400000000ff */
[----:B------:R-:W-:Y:S02]  /*8810*/  F2FP.F16.F32.PACK_AB R127, R155, R154 ;  /* 0x0000009a9b7f723e */ /* 0x000fe400000000ff */
[----:B------:R-:W-:Y:S02]  /*8820*/  F2FP.F16.F32.PACK_AB R128, R153, R152 ;  /* 0x000000989980723e */ /* 0x000fe400000000ff */
[----:B------:R-:W-:-:S05]  /*8830*/  F2FP.F16.F32.PACK_AB R7, R23, R22 ;  /* 0x000000161707723e */ /* 0x000fca00000000ff */
[----:B------:R1:W-:Y:S01]  /*8840*/  STL [R1+0x4a0], R7 ;  /* 0x0004a00701007387 */ /* 0x0003e20000100800 */
[----:B------:R-:W-:-:S03]  /*8850*/  F2FP.F16.F32.PACK_AB R18, R19, R18 ;  /* 0x000000121312723e */ /* 0x000fc600000000ff */
[----:B------:R2:W-:Y:S04]  /*8860*/  STL [R1+0x4a4], R0 ;  /* 0x0004a40001007387 */ /* 0x0005e80000100800 */
[----:B------:R-:W-:Y:S01]  /*8870*/  STL [R1+0x4a8], R18 ;  /* 0x0004a81201007387 */ /* 0x000fe20000100800 */
[----:B-1----:R-:W-:Y:S02]  /*8880*/  F2FP.F16.F32.PACK_AB R7, R17, R16 ;  /* 0x000000101107723e */ /* 0x002fe400000000ff */
[----:B--2---:R-:W-:-:S03]  /*8890*/  F2FP.F16.F32.PACK_AB R0, R15, R14 ;  /* 0x0000000e0f00723e */ /* 0x004fc600000000ff */
[----:B------:R1:W-:Y:S01]  /*88a0*/  STL [R1+0x4ac], R7 ;  /* 0x0004ac0701007387 */ /* 0x0003e20000100800 */
[----:B------:R-:W-:-:S05]  /*88b0*/  F2FP.F16.F32.PACK_AB R252, R13, R12 ;  /* 0x0000000c0dfc723e */ /* 0x000fca00000000ff */
[----:B------:R-:W-:Y:S01]  /*88c0*/  STL [R1+0x674], R252 ;  /* 0x000674fc01007387 */ /* 0x000fe20000100800 */
[----:B-1----:R-:W-:-:S03]  /*88d0*/  F2FP.F16.F32.PACK_AB R7, R11, R10 ;  /* 0x0000000a0b07723e */ /* 0x002fc600000000ff */
[----:B------:R1:W-:Y:S04]  /*88e0*/  STL [R1+0x490], R0 ;  /* 0x0004900001007387 */ /* 0x0003e80000100800 */
[----:B------:R-:W2:Y:S01]  /*88f0*/  LDL.LU R193, [R1+0x50c] ;  /* 0x00050c0001c17983 */ /* 0x000ea20000300800 */
[----:B-1----:R-:W-:-:S03]  /*8900*/  F2FP.F16.F32.PACK_AB R0, R9, R8 ;  /* 0x000000080900723e */ /* 0x002fc600000000ff */
[----:B------:R1:W-:Y:S04]  /*8910*/  STL [R1+0x498], R7 ;  /* 0x0004980701007387 */ /* 0x0003e80000100800 */
[----:B------:R-:W2:Y:S04]  /*8920*/  LDL.LU R192, [R1+0x508] ;  /* 0x0005080001c07983 */ /* 0x000ea80000300800 */
[----:B------:R3:W-:Y:S04]  /*8930*/  STL [R1+0x49c], R0 ;  /* 0x00049c0001007387 */ /* 0x0007e80000100800 */
        /* <DEDUP_REMOVED lines=12> */
[----:B------:R-:W3:Y:S04]  /*8a00*/  LDL.LU R177, [R1+0x54c] ;  /* 0x00054c0001b17983 */ /* 0x000ee80000300800 */
[----:B------:R-:W3:Y:S04]  /*8a10*/  LDL.LU R176, [R1+0x548] ;  /* 0x0005480001b07983 */ /* 0x000ee80000300800 */
[----:B------:R-:W2:Y:S04]  /*8a20*/  LDL.LU R195, [R1+0x504] ;  /* 0x0005040001c37983 */ /* 0x000ea80000300800 */
[----:B------:R-:W2:Y:S04]  /*8a30*/  LDL.LU R194, [R1+0x500] ;  /* 0x0005000001c27983 */ /* 0x000ea80000300800 */
[----:B------:R-:W4:Y:S04]  /*8a40*/  LDL.LU R173, [R1+0x55c] ;  /* 0x00055c0001ad7983 */ /* 0x000f280000300800 */
        /* <DEDUP_REMOVED lines=38> */
[----:B------:R-:W2:Y:S01]  /*8cb0*/  LDL.LU R5, [R1+0x5f0] ;  /* 0x0005f00001057983 */ /* 0x000ea20000300800 */
[----:B------:R-:W-:-:S02]  /*8cc0*/  IMAD.MOV.U32 R175, RZ, RZ, R4 ;  /* 0x000000ffffaf7224 */ /* 0x000fc400078e0004 */
[----:B------:R-:W-:Y:S01]  /*8cd0*/  IMAD.MOV.U32 R174, RZ, RZ, R2 ;  /* 0x000000ffffae7224 */ /* 0x000fe200078e0002 */
[----:B------:R-:W2:Y:S04]  /*8ce0*/  LDL.LU R4, [R1+0x5fc] ;  /* 0x0005fc0001047983 */ /* 0x000ea80000300800 */
[----:B------:R-:W2:Y:S01]  /*8cf0*/  LDL.LU R2, [R1+0x5f8] ;  /* 0x0005f80001027983 */ /* 0x000ea20000300800 */
[----:B-1----:R-:W-:Y:S02]  /*8d00*/  F2FP.F16.F32.PACK_AB R7, R179, R178 ;  /* 0x000000b2b307723e */ /* 0x002fe400000000ff */
[----:B------:R-:W-:-:S03]  /*8d10*/  F2FP.F16.F32.PACK_AB R51, R175, R174 ;  /* 0x000000aeaf33723e */ /* 0x000fc600000000ff */
[----:B------:R4:W-:Y:S01]  /*8d20*/  STL [R1+0x460], R7 ;  /* 0x0004600701007387 */ /* 0x0009e20000100800 */
[----:B---3--:R-:W-:-:S05]  /*8d30*/  F2FP.F16.F32.PACK_AB R0, R177, R176 ;  /* 0x000000b0b100723e */ /* 0x008fca00000000ff */
[----:B------:R2:W-:Y:S04]  /*8d40*/  STL [R1+0x464], R0 ;  /* 0x0004640001007387 */ /* 0x0005e80000100800 */
[----:B------:R1:W-:Y:S01]  /*8d50*/  STL [R1+0x468], R51 ;  /* 0x0004683301007387 */ /* 0x0003e20000100800 */
[----:B----4-:R-:W-:Y:S02]  /*8d60*/  F2FP.F16.F32.PACK_AB R7, R173, R172 ;  /* 0x000000acad07723e */ /* 0x010fe400000000ff */
[----:B--2---:R-:W-:-:S03]  /*8d70*/  F2FP.F16.F32.PACK_AB R0, R171, R170 ;  /* 0x000000aaab00723e */ /* 0x004fc600000000ff */
[----:B------:R2:W-:Y:S04]  /*8d80*/  STL [R1+0x46c], R7 ;  /* 0x00046c0701007387 */ /* 0x0005e80000100800 */
[----:B------:R3:W-:Y:S01]  /*8d90*/  STL [R1+0x450], R0 ;  /* 0x0004500001007387 */ /* 0x0007e20000100800 */
[----:B-1----:R-:W-:Y:S02]  /*8da0*/  F2FP.F16.F32.PACK_AB R51, R169, R168 ;  /* 0x000000a8a933723e */ /* 0x002fe400000000ff */
[----:B--2---:R-:W-:-:S03]  /*8db0*/  F2FP.F16.F32.PACK_AB R7, R167, R166 ;  /* 0x000000a6a707723e */ /* 0x004fc600000000ff */
[----:B------:R-:W-:Y:S01]  /*8dc0*/  STL [R1+0x454], R51 ;  /* 0x0004543301007387 */ /* 0x000fe20000100800 */
[----:B---3--:R-:W-:-:S03]  /*8dd0*/  F2FP.F16.F32.PACK_AB R0, R165, R164 ;  /* 0x000000a4a500723e */ /* 0x008fc600000000ff */
[----:B------:R-:W-:Y:S04]  /*8de0*/  STL [R1+0x458], R7 ;  /* 0x0004580701007387 */ /* 0x000fe80000100800 */
[----:B------:R1:W-:Y:S02]  /*8df0*/  STL [R1+0x45c], R0 ;  /* 0x00045c0001007387 */ /* 0x0003e40000100800 */
[----:B-1----:R-:W-:-:S05]  /*8e00*/  F2FP.F16.F32.PACK_AB R0, R19, R18 ;  /* 0x000000121300723e */ /* 0x002fca00000000ff */
[----:B------:R1:W-:Y:S01]  /*8e10*/  STL [R1+0x420], R0 ;  /* 0x0004200001007387 */ /* 0x0003e20000100800 */
[----:B------:R-:W-:Y:S02]  /*8e20*/  F2FP.F16.F32.PACK_AB R16, R17, R16 ;  /* 0x000000101110723e */ /* 0x000fe400000000ff */
[----:B------:R-:W-:-:S03]  /*8e30*/  F2FP.F16.F32.PACK_AB R7, R15, R14 ;  /* 0x0000000e0f07723e */ /* 0x000fc600000000ff */
[----:B------:R-:W-:Y:S04]  /*8e40*/  STL [R1+0x424], R16 ;  /* 0x0004241001007387 */ /* 0x000fe80000100800 */
[----:B------:R2:W-:Y:S01]  /*8e50*/  STL [R1+0x428], R7 ;  /* 0x0004280701007387 */ /* 0x0005e20000100800 */
[----:B-1----:R-:W-:-:S05]  /*8e60*/  F2FP.F16.F32.PACK_AB R0, R13, R12 ;  /* 0x0000000c0d00723e */ /* 0x002fca00000000ff */
[----:B------:R1:W-:Y:S01]  /*8e70*/  STL [R1+0x42c], R0 ;  /* 0x00042c0001007387 */ /* 0x0003e20000100800 */
[----:B------:R-:W-:Y:S02]  /*8e80*/  F2FP.F16.F32.PACK_AB R10, R11, R10 ;  /* 0x0000000a0b0a723e */ /* 0x000fe400000000ff */
[----:B--2---:R-:W-:-:S03]  /*8e90*/  F2FP.F16.F32.PACK_AB R7, R9, R8 ;  /* 0x000000080907723e */ /* 0x004fc600000000ff */
[----:B------:R-:W-:Y:S04]  /*8ea0*/  STL [R1+0x410], R10 ;  /* 0x0004100a01007387 */ /* 0x000fe80000100800 */
[----:B------:R2:W-:Y:S01]  /*8eb0*/  STL [R1+0x414], R7 ;  /* 0x0004140701007387 */ /* 0x0005e20000100800 */
[----:B-1----:R-:W-:-:S03]  /*8ec0*/  F2FP.F16.F32.PACK_AB R0, R6, R5 ;  /* 0x000000050600723e */ /* 0x002fc600000000ff */
[----:B------:R-:W3:Y:S04]  /*8ed0*/  LDL.LU R57, [R1+0x204] ;  /* 0x0002040001397983 */ /* 0x000ee80000300800 */
[----:B------:R1:W-:Y:S04]  /*8ee0*/  STL [R1+0x418], R0 ;  /* 0x0004180001007387 */ /* 0x0003e80000100800 */
[----:B------:R-:W3:Y:S04]  /*8ef0*/  LDL.LU R56, [R1+0x200] ;  /* 0x0002000001387983 */ /* 0x000ee80000300800 */
[----:B------:R-:W4:Y:S04]  /*8f00*/  LDL.LU R55, [R1+0x20c] ;  /* 0x00020c0001377983 */ /* 0x000f280000300800 */
[----:B------:R-:W4:Y:S04]  /*8f10*/  LDL.LU R54, [R1+0x208] ;  /* 0x0002080001367983 */ /* 0x000f280000300800 */
[----:B------:R-:W3:Y:S04]  /*8f20*/  LDL.LU R53, [R1+0x214] ;  /* 0x0002140001357983 */ /* 0x000ee80000300800 */
[----:B------:R-:W3:Y:S04]  /*8f30*/  LDL.LU R52, [R1+0x210] ;  /* 0x0002100001347983 */ /* 0x000ee80000300800 */
[----:B------:R-:W4:Y:S04]  /*8f40*/  LDL.LU R51, [R1+0x21c] ;  /* 0x00021c0001337983 */ /* 0x000f280000300800 */
[----:B--2---:R-:W4:Y:S04]  /*8f50*/  LDL.LU R7, [R1+0x218] ;  /* 0x0002180001077983 */ /* 0x004f280000300800 */
[----:B-1----:R-:W2:Y:S04]  /*8f60*/  LDL.LU R0, [R1+0x224] ;  /* 0x0002240001007983 */ /* 0x002ea80000300800 */
[----:B------:R-:W2:Y:S04]  /*8f70*/  LDL.LU R251, [R1+0x220] ;  /* 0x0002200001fb7983 */ /* 0x000ea80000300800 */
[----:B------:R-:W3:Y:S04]  /*8f80*/  LDL.LU R250, [R1+0x22c] ;  /* 0x00022c0001fa7983 */ /* 0x000ee80000300800 */
[----:B------:R-:W3:Y:S04]  /*8f90*/  LDL.LU R249, [R1+0x228] ;  /* 0x0002280001f97983 */ /* 0x000ee80000300800 */
[----:B------:R-:W2:Y:S04]  /*8fa0*/  LDL.LU R248, [R1+0x234] ;  /* 0x0002340001f87983 */ /* 0x000ea80000300800 */
[----:B------:R-:W2:Y:S04]  /*8fb0*/  LDL.LU R247, [R1+0x230] ;  /* 0x0002300001f77983 */ /* 0x000ea80000300800 */
[----:B------:R-:W2:Y:S04]  /*8fc0*/  LDL.LU R246, [R1+0x23c] ;  /* 0x00023c0001f67983 */ /* 0x000ea80000300800 */
[----:B------:R-:W2:Y:S04]  /*8fd0*/  LDL.LU R244, [R1+0x238] ;  /* 0x0002380001f47983 */ /* 0x000ea80000300800 */
        /* <DEDUP_REMOVED lines=44> */
[----:B------:R-:W-:-:S03]  /*92a0*/  F2FP.F16.F32.PACK_AB R141, R195, R194 ;  /* 0x000000c2c38d723e */ /* 0x000fc600000000ff */
        /* <DEDUP_REMOVED lines=84> */
[----:B---3--:R-:W-:-:S02]  /*97f0*/  F2FP.F16.F32.PACK_AB R114, R250, R249 ;  /* 0x000000f9fa72723e */ /* 0x008fc400000000ff */
[----:B----4-:R-:W-:Y:S02]  /*9800*/  F2FP.F16.F32.PACK_AB R249, R241, R240 ;  /* 0x000000f0f1f9723e */ /* 0x010fe400000000ff */
[----:B--2---:R-:W-:Y:S02]  /*9810*/  F2FP.F16.F32.PACK_AB R241, R233, R232 ;  /* 0x000000e8e9f1723e */ /* 0x004fe400000000ff */
[----:B------:R-:W-:Y:S02]  /*9820*/  F2FP.F16.F32.PACK_AB R233, R225, R224 ;  /* 0x000000e0e1e9723e */ /* 0x000fe400000000ff */
[----:B------:R-:W-:Y:S02]  /*9830*/  F2FP.F16.F32.PACK_AB R225, R217, R216 ;  /* 0x000000d8d9e1723e */ /* 0x000fe400000000ff */
[----:B------:R-:W-:Y:S02]  /*9840*/  F2FP.F16.F32.PACK_AB R217, R209, R208 ;  /* 0x000000d0d1d9723e */ /* 0x000fe400000000ff */
[----:B------:R-:W-:-:S02]  /*9850*/  F2FP.F16.F32.PACK_AB R136, R51, R7 ;  /* 0x000000073388723e */ /* 0x000fc400000000ff */
[----:B------:R-:W2:Y:S01]  /*9860*/  LDL.LU R51, [R1+0x4] ;  /* 0x0000040001337983 */ /* 0x000ea20000300800 */
[----:B------:R-:W-:Y:S02]  /*9870*/  F2FP.F16.F32.PACK_AB R135, R53, R52 ;  /* 0x000000343587723e */ /* 0x000fe400000000ff */
[----:B------:R-:W-:Y:S02]  /*9880*/  F2FP.F16.F32.PACK_AB R209, R201, R200 ;  /* 0x000000c8c9d1723e */ /* 0x000fe400000000ff */
[----:B------:R-:W-:Y:S02]  /*9890*/  F2FP.F16.F32.PACK_AB R134, R55, R54 ;  /* 0x000000363786723e */ /* 0x000fe400000000ff */
[----:B------:R-:W-:Y:S02]  /*98a0*/  F2FP.F16.F32.PACK_AB R133, R57, R56 ;  /* 0x000000383985723e */ /* 0x000fe400000000ff */
[----:B------:R-:W-:Y:S02]  /*98b0*/  F2FP.F16.F32.PACK_AB R201, R193, R192 ;  /* 0x000000c0c1c9723e */ /* 0x000fe400000000ff */
[----:B------:R-:W-:-:S02]  /*98c0*/  F2FP.F16.F32.PACK_AB R193, R185, R184 ;  /* 0x000000b8b9c1723e */ /* 0x000fc400000000ff */
        /* <DEDUP_REMOVED lines=13> */
[----:B------:R-:W2:Y:S04]  /*99a0*/  LDL.LU R8, [R1] ;  /* 0x0000000001087983 */ /* 0x000ea80000300800 */
[----:B------:R-:W3:Y:S04]  /*99b0*/  LDL.LU R52, [R1+0xc] ;  /* 0x00000c0001347983 */ /* 0x000ee80000300800 */
[----:B------:R-:W3:Y:S04]  /*99c0*/  LDL.LU R9, [R1+0x8] ;  /* 0x0000080001097983 */ /* 0x000ee80000300800 */
[----:B------:R-:W4:Y:S01]  /*99d0*/  LDL.LU R53, [R1+0x14] ;  /* 0x0000140001357983 */ /* 0x000f220000300800 */
[----:B------:R-:W-:-:S03]  /*99e0*/  F2FP.F16.F32.PACK_AB R19, R5, R4 ;  /* 0x000000040513723e */ /* 0x000fc600000000ff */
        /* <DEDUP_REMOVED lines=24> */
[----:B------:R-:W4:Y:S01]  /*9b70*/  LDL.LU R21, [R1+0x68] ;  /* 0x0000680001157983 */ /* 0x000f220000300800 */
[----:B------:R-:W-:-:S03]  /*9b80*/  F2FP.F16.F32.PACK_AB R176, R171, R170 ;  /* 0x000000aaabb0723e */ /* 0x000fc600000000ff */
[----:B------:R-:W4:Y:S01]  /*9b90*/  LDL.LU R65, [R1+0x74] ;  /* 0x0000740001417983 */ /* 0x000f220000300800 */
[----:B------:R-:W-:-:S03]  /*9ba0*/  F2FP.F16.F32.PACK_AB R171, R157, R156 ;  /* 0x0000009c9dab723e */ /* 0x000fc600000000ff */
        /* <DEDUP_REMOVED lines=94> */
[----:B------:R-:W4:Y:S01]  /*a190*/  LDL.LU R100, [R1+0x18c] ;  /* 0x00018c0001647983 */ /* 0x000f220000300800 */
[----:B------:R-:W-:-:S03]  /*a1a0*/  F2FP.F16.F32.PACK_AB R115, R248, R247 ;  /* 0x000000f7f873723e */ /* 0x000fc600000000ff */
        /* <DEDUP_REMOVED lines=23> */
[----:B-----5:R-:W-:-:S03]  /*a320*/  IMAD.SHL.U32 R2, R245, 0x80, RZ ;  /* 0x00000080f5027824 */ /* 0x020fc600078e00ff */
[----:B------:R-:W4:Y:S01]  /*a330*/  LDL.LU R109, [R1+0x1d4] ;  /* 0x0001d400016d7983 */ /* 0x000f220000300800 */
[----:B------:R-:W-:-:S03]  /*a340*/  IMAD.SHL.U32 R0, R245, 0x10, RZ ;  /* 0x00000010f5007824 */ /* 0x000fc600078e00ff */
[----:B------:R-:W4:Y:S01]  /*a350*/  LDL.LU R238, [R1+0x1d0] ;  /* 0x0001d00001ee7983 */ /* 0x000f220000300800 */
[----:B------:R-:W-:-:S03]  /*a360*/  F2FP.F16.F32.PACK_AB R116, R246, R244 ;  /* 0x000000f4f674723e */ /* 0x000fc600000000ff */
[----:B------:R-:W4:Y:S04]  /*a370*/  LDL.LU R110, [R1+0x1dc] ;  /* 0x0001dc00016e7983 */ /* 0x000f280000300800 */
[----:B------:R-:W4:Y:S04]  /*a380*/  LDL.LU R239, [R1+0x1d8] ;  /* 0x0001d80001ef7983 */ /* 0x000f280000300800 */
[----:B------:R-:W4:Y:S04]  /*a390*/  LDL.LU R245, [R1+0x1e4] ;  /* 0x0001e40001f57983 */ /* 0x000f280000300800 */
[----:B------:R-:W4:Y:S01]  /*a3a0*/  LDL.LU R244, [R1+0x1e0] ;  /* 0x0001e00001f47983 */ /* 0x000f220000300800 */
[----:B------:R-:W-:-:S03]  /*a3b0*/  LOP3.LUT R2, R2, 0x780, RZ, 0xc0, !PT ;  /* 0x0000078002027812 */ /* 0x000fc600078ec0ff */
[----:B------:R-:W4:Y:S01]  /*a3c0*/  LDL.LU R111, [R1+0x1ec] ;  /* 0x0001ec00016f7983 */ /* 0x000f220000300800 */
[----:B------:R-:W-:-:S03]  /*a3d0*/  LOP3.LUT R2, R2, 0x70, R0, 0xf8, !PT ;  /* 0x0000007002027812 */ /* 0x000fc600078ef800 */
[----:B------:R-:W4:Y:S01]  /*a3e0*/  LDL.LU R112, [R1+0x1f4] ;  /* 0x0001f40001707983 */ /* 0x000f220000300800 */
[----:B--2---:R-:W-:-:S03]  /*a3f0*/  F2FP.F16.F32.PACK_AB R8, R51, R8 ;  /* 0x000000083308723e */ /* 0x004fc600000000ff */
[----:B------:R-:W2:Y:S01]  /*a400*/  LDL.LU R246, [R1+0x1f0] ;  /* 0x0001f00001f67983 */ /* 0x000ea20000300800 */
[----:B---3--:R-:W-:-:S03]  /*a410*/  F2FP.F16.F32.PACK_AB R9, R52, R9 ;  /* 0x000000093409723e */ /* 0x008fc600000000ff */
[----:B------:R-:W3:Y:S01]  /*a420*/  LDL.LU R247, [R1+0x1f8] ;  /* 0x0001f80001f77983 */ /* 0x000ee20000300800 */
[----:B----4-:R-:W-:-:S03]  /*a430*/  F2FP.F16.F32.PACK_AB R10, R53, R10 ;  /* 0x0000000a350a723e */ /* 0x010fc600000000ff */
[----:B------:R-:W3:Y:S01]  /*a440*/  LDL.LU R0, [R1+0x1fc] ;  /* 0x0001fc0001007983 */ /* 0x000ee20000300800 */
[----:B------:R-:W-:-:S03]  /*a450*/  F2FP.F16.F32.PACK_AB R11, R54, R11 ;  /* 0x0000000b360b723e */ /* 0x000fc600000000ff */
[----:B------:R-:W4:Y:S01]  /*a460*/  LDL.LU R51, [R1+0x808] ;  /* 0x0008080001337983 */ /* 0x000f220000300800 */
[----:B------:R-:W-:-:S03]  /*a470*/  F2FP.F16.F32.PACK_AB R4, R55, R4 ;  /* 0x000000043704723e */ /* 0x000fc600000000ff */
[----:B------:R-:W3:Y:S01]  /*a480*/  LDL.LU R52, [R1+0x804] ;  /* 0x0008040001347983 */ /* 0x000ee20000300800 */
        /* <DEDUP_REMOVED lines=85> */
[----:B------:R-:W3:Y:S04]  /*a9e0*/  LDL.LU R95, [R1+0x758] ;  /* 0x00075800015f7983 */ /* 0x000ee80000300800 */
        /* <DEDUP_REMOVED lines=21> */
[----:B------:R-:W-:Y:S02]  /*ab40*/  F2FP.F16.F32.PACK_AB R244, R245, R244 ;  /* 0x000000f4f5f4723e */ /* 0x000fe400000000ff */
[----:B------:R-:W1:Y:S01]  /*ab50*/  S2R R245, SR_TID.X ;  /* 0x0000000000f57919 */ /* 0x000e620000002100 */
[----:B------:R-:W-:Y:S02]  /*ab60*/  F2FP.F16.F32.PACK_AB R237, R108, R237 ;  /* 0x000000ed6ced723e */ /* 0x000fe400000000ff */
[----:B------:R-:W-:Y:S01]  /*ab70*/  F2FP.F16.F32.PACK_AB R238, R109, R238 ;  /* 0x000000ee6dee723e */ /* 0x000fe200000000ff */
[----:B------:R-:W3:Y:S01]  /*ab80*/  LDL.LU R108, [R1+0x724] ;  /* 0x00072400016c7983 */ /* 0x000ee20000300800 */
[----:B------:R-:W-:-:S03]  /*ab90*/  F2FP.F16.F32.PACK_AB R239, R110, R239 ;  /* 0x000000ef6eef723e */ /* 0x000fc600000000ff */
[----:B------:R-:W3:Y:S04]  /*aba0*/  LDL.LU R109, [R1+0x720] ;  /* 0x00072000016d7983 */ /* 0x000ee80000300800 */
[----:B------:R-:W3:Y:S01]  /*abb0*/  LDL.LU R110, [R1+0x71c] ;  /* 0x00071c00016e7983 */ /* 0x000ee20000300800 */
[----:B-1----:R-:W-:-:S03]  /*abc0*/  LOP3.LUT R2, R2, 0x10, R245, 0x78, !PT ;  /* 0x0000001002027812 */ /* 0x002fc600078e78f5 */
[----:B------:R-:W3:Y:S01]  /*abd0*/  LDL.LU R245, [R1+0x1e8] ;  /* 0x0001e80001f57983 */ /* 0x000ee20000300800 */
[----:B------:R-:W-:Y:S02]  /*abe0*/  F2FP.F16.F32.PACK_AB R25, R27, R26 ;  /* 0x0000001a1b19723e */ /* 0x000fe400000000ff */
[----:B--2---:R-:W-:Y:S02]  /*abf0*/  F2FP.F16.F32.PACK_AB R246, R112, R246 ;  /* 0x000000f670f6723e */ /* 0x004fe400000000ff */
[----:B------:R-:W-:Y:S01]  /*ac00*/  F2FP.F16.F32.PACK_AB R26, R29, R28 ;  /* 0x0000001c1d1a723e */ /* 0x000fe200000000ff */
[----:B------:R-:W-:Y:S01]  /*ac10*/  IMAD.MOV.U32 R28, RZ, RZ, R113 ;  /* 0x000000ffff1c7224 */ /* 0x000fe200078e0071 */
        /* <DEDUP_REMOVED lines=11> */
[----:B------:R-:W-:-:S02]  /*acd0*/  IMAD.MOV.U32 R38, RZ, RZ, R119 ;  /* 0x000000ffff267224 */ /* 0x000fc400078e0077 */
[----:B------:R-:W-:Y:S01]  /*ace0*/  IMAD.MOV.U32 R39, RZ, RZ, R120 ;  /* 0x000000ffff277224 */ /* 0x000fe200078e0078 */
[----:B------:R-:W-:Y:S01]  /*acf0*/  F2FP.F16.F32.PACK_AB R43, R47, R46 ;  /* 0x0000002e2f2b723e */ /* 0x000fe200000000ff */
[----:B------:R-:W-:Y:S01]  /*ad00*/  IMAD.MOV.U32 R44, RZ, RZ, R121 ;  /* 0x000000ffff2c7224 */ /* 0x000fe200078e0079 */
[----:B----4-:R-:W-:Y:S01]  /*ad10*/  F2FP.F16.F32.PACK_AB R49, R51, R50 ;  /* 0x000000323331723e */ /* 0x010fe200000000ff */
[----:B------:R-:W-:Y:S01]  /*ad20*/  IMAD.MOV.U32 R45, RZ, RZ, R122 ;  /* 0x000000ffff2d7224 */ /* 0x000fe200078e007a */
[----:B---3--:R-:W-:Y:S01]  /*ad30*/  F2FP.F16.F32.PACK_AB R50, R53, R52 ;  /* 0x000000343532723e */ /* 0x008fe200000000ff */
[----:B------:R-:W-:Y:S02]  /*ad40*/  IMAD.MOV.U32 R46, RZ, RZ, R123 ;  /* 0x000000ffff2e7224 */ /* 0x000fe400078e007b */
[----:B------:R-:W-:Y:S01]  /*ad50*/  IMAD.MOV.U32 R47, RZ, RZ, R124 ;  /* 0x000000ffff2f7224 */ /* 0x000fe200078e007c */
[----:B------:R-:W-:Y:S01]  /*ad60*/  F2FP.F16.F32.PACK_AB R51, R55, R54 ;  /* 0x000000363733723e */ /* 0x000fe200000000ff */
[----:B------:R-:W-:-:S02]  /*ad70*/  IMAD.MOV.U32 R52, RZ, RZ, R125 ;  /* 0x000000ffff347224 */ /* 0x000fc400078e007d */
[----:B------:R-:W-:Y:S02]  /*ad80*/  IMAD.MOV.U32 R53, RZ, RZ, R126 ;  /* 0x000000ffff357224 */ /* 0x000fe400078e007e */
[----:B------:R-:W-:Y:S01]  /*ad90*/  IMAD.MOV.U32 R54, RZ, RZ, R127 ;  /* 0x000000ffff367224 */ /* 0x000fe200078e007f */
[----:B------:R-:W-:Y:S02]  /*ada0*/  F2FP.F16.F32.PACK_AB R247, R0, R247 ;  /* 0x000000f700f7723e */ /* 0x000fe400000000ff */
[----:B------:R-:W1:Y:S01]  /*adb0*/  S2R R0, SR_TID.X ;  /* 0x0000000000007919 */ /* 0x000e620000002100 */
[----:B------:R-:W-:Y:S01]  /*adc0*/  BAR.SYNC.DEFER_BLOCKING 0x0 ;  /* 0x0000000000007b1d */ /* 0x000fe20000010000 */
[----:B------:R-:W-:-:S05]  /*add0*/  F2FP.F16.F32.PACK_AB R245, R111, R245 ;  /* 0x000000f56ff5723e */ /* 0x000fca00000000ff */
        /* <DEDUP_REMOVED lines=9> */
[----:B------:R-:W2:Y:S04]  /*ae70*/  LDL.LU R120, [R1+0x6f4] ;  /* 0x0006f40001787983 */ /* 0x000ea80000300800 */
[----:B------:R-:W2:Y:S04]  /*ae80*/  LDL.LU R121, [R1+0x6f0] ;  /* 0x0006f00001797983 */ /* 0x000ea80000300800 */
[----:B------:R-:W3:Y:S04]  /*ae90*/  LDL.LU R122, [R1+0x6ec] ;  /* 0x0006ec00017a7983 */ /* 0x000ee80000300800 */
[----:B------:R-:W3:Y:S04]  /*aea0*/  LDL.LU R123, [R1+0x6e8] ;  /* 0x0006e800017b7983 */ /* 0x000ee80000300800 */
[----:B------:R-:W4:Y:S04]  /*aeb0*/  LDL.LU R124, [R1+0x6e4] ;  /* 0x0006e400017c7983 */ /* 0x000f280000300800 */
[----:B------:R-:W4:Y:S04]  /*aec0*/  LDL.LU R125, [R1+0x6e0] ;  /* 0x0006e000017d7983 */ /* 0x000f280000300800 */
[----:B------:R-:W4:Y:S04]  /*aed0*/  LDL.LU R126, [R1+0x6dc] ;  /* 0x0006dc00017e7983 */ /* 0x000f280000300800 */
[----:B------:R-:W4:Y:S01]  /*aee0*/  LDL.LU R127, [R1+0x6d8] ;  /* 0x0006d800017f7983 */ /* 0x000f220000300800 */
[----:B-1----:R-:W-:Y:S01]  /*aef0*/  IMAD.SHL.U32 R0, R0, 0x40, RZ ;  /* 0x0000004000007824 */ /* 0x002fe200078e00ff */
[----:B------:R-:W-:Y:S01]  /*af00*/  F2FP.F16.F32.PACK_AB R56, R57, R56 ;  /* 0x000000383938723e */ /* 0x000fe200000000ff */
[----:B------:R-:W-:Y:S01]  /*af10*/  IMAD.MOV.U32 R55, RZ, RZ, R128 ;  /* 0x000000ffff377224 */ /* 0x000fe200078e0080 */
[----:B------:R-:W-:Y:S01]  /*af20*/  F2FP.F16.F32.PACK_AB R57, R59, R58 ;  /* 0x0000003a3b39723e */ /* 0x000fe200000000ff */
[----:B------:R-:W4:Y:S01]  /*af30*/  LDL.LU R128, [R1+0x6d4] ;  /* 0x0006d40001807983 */ /* 0x000f220000300800 */
[----:B------:R-:W-:-:S02]  /*af40*/  LOP3.LUT R2, R2, 0x1800, R0, 0xf8, !PT ;  /* 0x0000180002027812 */ /* 0x000fc400078ef800 */
[----:B------:R-:W-:Y:S01]  /*af50*/  F2FP.F16.F32.PACK_AB R58, R61, R60 ;  /* 0x0000003c3d3a723e */ /* 0x000fe200000000ff */
[----:B------:R-:W-:Y:S01]  /*af60*/  IMAD.MOV.U32 R60, RZ, RZ, R129 ;  /* 0x000000ffff3c7224 */ /* 0x000fe200078e0081 */
[----:B------:R-:W-:Y:S01]  /*af70*/  F2FP.F16.F32.PACK_AB R96, R97, R96 ;  /* 0x000000606160723e */ /* 0x000fe200000000ff */
[----:B------:R-:W4:Y:S01]  /*af80*/  LDL.LU R129, [R1+0x6d0] ;  /* 0x0006d00001817983 */ /* 0x000f220000300800 */
[----:B------:R-:W-:Y:S01]  /*af90*/  F2FP.F16.F32.PACK_AB R88, R89, R88 ;  /* 0x000000585958723e */ /* 0x000fe200000000ff */
[----:B------:R-:W-:Y:S01]  /*afa0*/  IMAD.MOV.U32 R61, RZ, RZ, R130 ;  /* 0x000000ffff3d7224 */ /* 0x000fe200078e0082 */
[----:B------:R-:W-:Y:S01]  /*afb0*/  F2FP.F16.F32.PACK_AB R97, R99, R98 ;  /* 0x000000626361723e */ /* 0x000fe200000000ff */
[----:B------:R-:W4:Y:S01]  /*afc0*/  LDL.LU R130, [R1+0x6cc] ;  /* 0x0006cc0001827983 */ /* 0x000f220000300800 */
[----:B------:R-:W-:Y:S01]  /*afd0*/  F2FP.F16.F32.PACK_AB R59, R63, R62 ;  /* 0x0000003e3f3b723e */ /* 0x000fe200000000ff */
[----:B------:R-:W-:Y:S01]  /*afe0*/  IMAD.MOV.U32 R62, RZ, RZ, R131 ;  /* 0x000000ffff3e7224 */ /* 0x000fe200078e0083 */
[----:B------:R-:W-:Y:S01]  /*aff0*/  F2FP.F16.F32.PACK_AB R64, R65, R64 ;  /* 0x000000404140723e */ /* 0x000fe200000000ff */
[----:B------:R-:W-:Y:S01]  /*b000*/  VIADD R0, R2, UR48 ;  /* 0x0000003002007c36 */ /* 0x000fe20008000000 */
[----:B------:R-:W-:Y:S01]  /*b010*/  F2FP.F16.F32.PACK_AB R80, R81, R80 ;  /* 0x000000505150723e */ /* 0x000fe200000000ff */
[----:B------:R-:W4:Y:S01]  /*b020*/  LDL.LU R131, [R1+0x6c8] ;  /* 0x0006c80001837983 */ /* 0x000f220000300800 */
[----:B------:R-:W-:-:S02]  /*b030*/  F2FP.F16.F32.PACK_AB R89, R91, R90 ;  /* 0x0000005a5b59723e */ /* 0x000fc400000000ff */
        /* <DEDUP_REMOVED lines=19> */
[----:B------:R-:W4:Y:S01]  /*b170*/  LDL.LU R132, [R1+0x6c4] ;  /* 0x0006c40001847983 */ /* 0x000f220000300800 */
        /* <DEDUP_REMOVED lines=8> */
[----:B------:R-:W4:Y:S01]  /*b200*/  LDL.LU R133, [R1+0x6c0] ;  /* 0x0006c00001857983 */ /* 0x000f220000300800 */
[----:B------:R-:W-:-:S02]  /*b210*/  IMAD.MOV.U32 R87, RZ, RZ, R144 ;  /* 0x000000ffff577224 */ /* 0x000fc400078e0090 */
[----:B------:R-:W-:Y:S02]  /*b220*/  IMAD.MOV.U32 R69, RZ, RZ, R134 ;  /* 0x000000ffff457224 */ /* 0x000fe400078e0086 */
[----:B------:R-:W-:Y:S01]  /*b230*/  IMAD.MOV.U32 R76, RZ, RZ, R137 ;  /* 0x000000ffff4c7224 */ /* 0x000fe200078e0089 */
[----:B------:R-:W4:Y:S01]  /*b240*/  LDL.LU R134, [R1+0x6bc] ;  /* 0x0006bc0001867983 */ /* 0x000f220000300800 */
[----:B------:R-:W-:Y:S02]  /*b250*/  IMAD.MOV.U32 R77, RZ, RZ, R138 ;  /* 0x000000ffff4d7224 */ /* 0x000fe400078e008a */
[----:B------:R-:W-:Y:S02]  /*b260*/  IMAD.MOV.U32 R78, RZ, RZ, R139 ;  /* 0x000000ffff4e7224 */ /* 0x000fe400078e008b */
[----:B------:R-:W-:Y:S01]  /*b270*/  IMAD.MOV.U32 R79, RZ, RZ, R140 ;  /* 0x000000ffff4f7224 */ /* 0x000fe200078e008c */
[----:B------:R-:W-:Y:S01]  /*b280*/  STSM.16.M88.4 [R0], R100 ;  /* 0x0000006400007844 */ /* 0x000fe20000000200 */
[----:B------:R-:W-:-:S02]  /*b290*/  IMAD.MOV.U32 R70, RZ, RZ, R135 ;  /* 0x000000ffff467224 */ /* 0x000fc400078e0087 */
[----:B------:R-:W-:Y:S01]  /*b2a0*/  IMAD.MOV.U32 R71, RZ, RZ, R136 ;  /* 0x000000ffff477224 */ /* 0x000fe200078e0088 */
[----:B------:R-:W4:Y:S04]  /*b2b0*/  LDL.LU R135, [R1+0x6b8] ;  /* 0x0006b80001877983 */ /* 0x000f280000300800 */
[----:B------:R-:W4:Y:S04]  /*b2c0*/  LDL.LU R136, [R1+0x6b4] ;  /* 0x0006b40001887983 */ /* 0x000f280000300800 */
[----:B------:R-:W-:Y:S04]  /*b2d0*/  STSM.16.M88.4 [R0+0x8000], R92 ;  /* 0x0080005c00007844 */ /* 0x000fe80000000200 */
[----:B------:R-:W4:Y:S04]  /*b2e0*/  LDL.LU R137, [R1+0x6b0] ;  /* 0x0006b00001897983 */ /* 0x000f280000300800 */
[----:B------:R-:W-:Y:S01]  /*b2f0*/  STSM.16.M88.4 [R0+0x10000], R84 ;  /* 0x0100005400007844 */ /* 0x000fe20000000200 */
[----:B------:R-:W-:-:S03]  /*b300*/  LOP3.LUT R3, R2, 0x20, RZ, 0x3c, !PT ;  /* 0x0000002002037812 */ /* 0x000fc600078e3cff */
[----:B------:R-:W4:Y:S04]  /*b310*/  LDL.LU R138, [R1+0x6ac] ;  /* 0x0006ac00018a7983 */ /* 0x000f280000300800 */
[----:B------:R-:W-:Y:S04]  /*b320*/  STSM.16.M88.4 [R0+0x18000], R76 ;  /* 0x0180004c00007844 */ /* 0x000fe80000000200 */
[----:B------:R-:W4:Y:S04]  /*b330*/  LDL.LU R139, [R1+0x6a8] ;  /* 0x0006a800018b7983 */ /* 0x000f280000300800 */
[----:B------:R-:W-:Y:S04]  /*b340*/  STSM.16.M88.4 [R0+0x2000], R68 ;  /* 0x0020004400007844 */ /* 0x000fe80000000200 */
[----:B------:R-:W4:Y:S04]  /*b350*/  LDL.LU R140, [R1+0x6a4] ;  /* 0x0006a400018c7983 */ /* 0x000f280000300800 */
[----:B------:R-:W-:Y:S04]  /*b360*/  STSM.16.M88.4 [R0+0xa000], R232 ;  /* 0x00a000e800007844 */ /* 0x000fe80000000200 */
[----:B------:R-:W4:Y:S04]  /*b370*/  LDL.LU R141, [R1+0x6a0] ;  /* 0x0006a000018d7983 */ /* 0x000f280000300800 */
[----:B------:R-:W-:Y:S04]  /*b380*/  STSM.16.M88.4 [R0+0x12000], R200 ;  /* 0x012000c800007844 */ /* 0x000fe80000000200 */
[----:B------:R-:W4:Y:S04]  /*b390*/  LDL.LU R142, [R1+0x69c] ;  /* 0x00069c00018e7983 */ /* 0x000f280000300800 */
[----:B------:R-:W-:Y:S01]  /*b3a0*/  STSM.16.M88.4 [R0+0x1a000], R168 ;  /* 0x01a000a800007844 */ /* 0x000fe20000000200 */
[----:B------:R-:W-:-:S03]  /*b3b0*/  VIADD R3, R3, UR48 ;  /* 0x0000003003037c36 */ /* 0x000fc60008000000 */
        /* <DEDUP_REMOVED lines=15> */
[----:B------:R-:W4:Y:S01]  /*b4b0*/  LDL.LU R151, [R1+0x678] ;  /* 0x0006780001977983 */ /* 0x000f220000300800 */
[----:B--2---:R-:W-:-:S02]  /*b4c0*/  F2FP.F16.F32.PACK_AB R120, R121, R120 ;  /* 0x000000787978723e */ /* 0x004fc400000000ff */
[----:B---3--:R-:W-:Y:S02]  /*b4d0*/  F2FP.F16.F32.PACK_AB R121, R123, R122 ;  /* 0x0000007a7b79723e */ /* 0x008fe400000000ff */
[----:B----4-:R-:W-:Y:S02]  /*b4e0*/  F2FP.F16.F32.PACK_AB R122, R125, R124 ;  /* 0x0000007c7d7a723e */ /* 0x010fe400000000ff */
[----:B------:R-:W-:-:S05]  /*b4f0*/  F2FP.F16.F32.PACK_AB R123, R127, R126 ;  /* 0x0000007e7f7b723e */ /* 0x000fca00000000ff */
[----:B------:R-:W-:Y:S04]  /*b500*/  STSM.16.M88.4 [R0+0x1e000], R120 ;  /* 0x01e0007800007844 */ /* 0x000fe80000000200 */
[----:B------:R1:W-:Y:S04]  /*b510*/  STSM.16.M88.4 [R3], R60 ;  /* 0x0000003c03007844 */ /* 0x0003e80000000200 */
[----:B------:R-:W-:Y:S04]  /*b520*/  STSM.16.M88.4 [R3+0x8000], R52 ;  /* 0x0080003403007844 */ /* 0x000fe80000000200 */
[----:B-1----:R-:W2:Y:S04]  /*b530*/  LDL.LU R60, [R1+0x420] ;  /* 0x00042000013c7983 */ /* 0x002ea80000300800 */
[----:B------:R-:W2:Y:S04]  /*b540*/  LDL.LU R61, [R1+0x424] ;  /* 0x00042400013d7983 */ /* 0x000ea80000300800 */
[----:B------:R-:W2:Y:S04]  /*b550*/  LDL.LU R62, [R1+0x428] ;  /* 0x00042800013e7983 */ /* 0x000ea80000300800 */
[----:B------:R-:W2:Y:S04]  /*b560*/  LDL.LU R63, [R1+0x42c] ;  /* 0x00042c00013f7983 */ /* 0x000ea80000300800 */
[----:B------:R-:W3:Y:S04]  /*b570*/  LDL.LU R68, [R1+0x460] ;  /* 0x0004600001447983 */ /* 0x000ee80000300800 */
[----:B------:R-:W3:Y:S04]  /*b580*/  LDL.LU R69, [R1+0x464] ;  /* 0x0004640001457983 */ /* 0x000ee80000300800 */
[----:B------:R-:W3:Y:S04]  /*b590*/  LDL.LU R70, [R1+0x468] ;  /* 0x0004680001467983 */ /* 0x000ee80000300800 */
[----:B------:R-:W3:Y:S04]  /*b5a0*/  LDL.LU R71, [R1+0x46c] ;  /* 0x00046c0001477983 */ /* 0x000ee80000300800 */
[----:B------:R-:W4:Y:S04]  /*b5b0*/  LDL.LU R84, [R1+0x630] ;  /* 0x0006300001547983 */ /* 0x000f280000300800 */
[----:B------:R-:W4:Y:S04]  /*b5c0*/  LDL.LU R85, [R1+0x634] ;  /* 0x0006340001557983 */ /* 0x000f280000300800 */
[----:B------:R-:W4:Y:S04]  /*b5d0*/  LDL.LU R86, [R1+0x638] ;  /* 0x0006380001567983 */ /* 0x000f280000300800 */
[----:B------:R-:W4:Y:S04]  /*b5e0*/  LDL.LU R87, [R1+0x63c] ;  /* 0x00063c0001577983 */ /* 0x000f280000300800 */
[----:B------:R-:W2:Y:S04]  /*b5f0*/  LDL.LU R76, [R1+0x4a0] ;  /* 0x0004a000014c7983 */ /* 0x000ea80000300800 */
[----:B------:R-:W-:Y:S04]  /*b600*/  STSM.16.M88.4 [R3+0x10000], R44 ;  /* 0x0100002c03007844 */ /* 0x000fe80000000200 */
[----:B------:R-:W2:Y:S04]  /*b610*/  LDL.LU R77, [R1+0x4a4] ;  /* 0x0004a400014d7983 */ /* 0x000ea80000300800 */
[----:B------:R-:W-:Y:S04]  /*b620*/  STSM.16.M88.4 [R3+0x18000], R36 ;  /* 0x0180002403007844 */ /* 0x000fe80000000200 */
[----:B------:R-:W2:Y:S04]  /*b630*/  LDL.LU R78, [R1+0x4a8] ;  /* 0x0004a800014e7983 */ /* 0x000ea80000300800 */
[----:B------:R1:W-:Y:S04]  /*b640*/  STSM.16.M88.4 [R3+0x2000], R28 ;  /* 0x0020001c03007844 */ /* 0x0003e80000000200 */
[----:B------:R-:W2:Y:S04]  /*b650*/  LDL.LU R79, [R1+0x4ac] ;  /* 0x0004ac00014f7983 */ /* 0x000ea80000300800 */
[----:B-1----:R-:W3:Y:S01]  /*b660*/  LDL.LU R28, [R1+0x410] ;  /* 0x00041000011c7983 */ /* 0x002ee20000300800 */
[----:B------:R-:W-:-:S03]  /*b670*/  IMAD.MOV.U32 R31, RZ, RZ, R252 ;  /* 0x000000ffff1f7224 */ /* 0x000fc600078e00fc */
[----:B------:R-:W3:Y:S04]  /*b680*/  LDL.LU R29, [R1+0x414] ;  /* 0x00041400011d7983 */ /* 0x000ee80000300800 */
[----:B------:R-:W3:Y:S04]  /*b690*/  LDL.LU R30, [R1+0x418] ;  /* 0x00041800011e7983 */ /* 0x000ee80000300800 */
[----:B------:R-:W4:Y:S04]  /*b6a0*/  LDL.LU R252, [R1+0x674] ;  /* 0x0006740001fc7983 */ /* 0x000f280000300800 */
[----:B------:R-:W3:Y:S04]  /*b6b0*/  LDL.LU R36, [R1+0x450] ;  /* 0x0004500001247983 */ /* 0x000ee80000300800 */
[----:B------:R-:W3:Y:S04]  /*b6c0*/  LDL.LU R37, [R1+0x454] ;  /* 0x0004540001257983 */ /* 0x000ee80000300800 */
[----:B------:R-:W3:Y:S04]  /*b6d0*/  LDL.LU R38, [R1+0x458] ;  /* 0x0004580001267983 */ /* 0x000ee80000300800 */
[----:B------:R-:W3:Y:S04]  /*b6e0*/  LDL.LU R39, [R1+0x45c] ;  /* 0x00045c0001277983 */ /* 0x000ee80000300800 */
[----:B------:R-:W3:Y:S01]  /*b6f0*/  LDL.LU R44, [R1+0x490] ;  /* 0x00049000012c7983 */ /* 0x000ee20000300800 */
[----:B----4-:R-:W-:-:S03]  /*b700*/  IMAD.MOV.U32 R45, RZ, RZ, R252 ;  /* 0x000000ffff2d7224 */ /* 0x010fc600078e00fc */
[----:B------:R-:W4:Y:S04]  /*b710*/  LDL.LU R252, [R1+0x670] ;  /* 0x0006700001fc7983 */ /* 0x000f280000300800 */
[----:B------:R-:W4:Y:S04]  /*b720*/  LDL.LU R46, [R1+0x498] ;  /* 0x00049800012e7983 */ /* 0x000f280000300800 */
[----:B------:R-:W4:Y:S04]  /*b730*/  LDL.LU R47, [R1+0x49c] ;  /* 0x00049c00012f7983 */ /* 0x000f280000300800 */
[----:B------:R-:W4:Y:S04]  /*b740*/  LDL.LU R52, [R1+0x620] ;  /* 0x0006200001347983 */ /* 0x000f280000300800 */
[----:B------:R-:W4:Y:S04]  /*b750*/  LDL.LU R53, [R1+0x624] ;  /* 0x0006240001357983 */ /* 0x000f280000300800 */
[----:B------:R-:W4:Y:S01]  /*b760*/  LDL.LU R54, [R1+0x628] ;  /* 0x0006280001367983 */ /* 0x000f220000300800 */
[----:B------:R-:W-:-:S03]  /*b770*/  LOP3.LUT R8, R2, 0x40, RZ, 0x3c, !PT ;  /* 0x0000004002087812 */ /* 0x000fc600078e3cff */
[----:B------:R-:W-:Y:S01]  /*b780*/  STSM.16.M88.4 [R3+0xa000], R224 ;  /* 0x00a000e003007844 */ /* 0x000fe20000000200 */
[----:B------:R-:W-:-:S03]  /*b790*/  F2FP.F16.F32.PACK_AB R128, R129, R128 ;  /* 0x000000808180723e */ /* 0x000fc600000000ff */
[----:B------:R-:W-:Y:S01]  /*b7a0*/  STSM.16.M88.4 [R3+0x12000], R192 ;  /* 0x012000c003007844 */ /* 0x000fe20000000200 */
[----:B------:R-:W-:-:S03]  /*b7b0*/  F2FP.F16.F32.PACK_AB R129, R131, R130 ;  /* 0x000000828381723e */ /* 0x000fc600000000ff */
[----:B------:R-:W-:Y:S01]  /*b7c0*/  STSM.16.M88.4 [R3+0x1a000], R160 ;  /* 0x01a000a003007844 */ /* 0x000fe20000000200 */
[----:B------:R-:W-:-:S03]  /*b7d0*/  F2FP.F16.F32.PACK_AB R130, R133, R132 ;  /* 0x000000848582723e */ /* 0x000fc600000000ff */
[----:B------:R-:W-:Y:S01]  /*b7e0*/  STSM.16.M88.4 [R3+0x4000], R4 ;  /* 0x0040000403007844 */ /* 0x000fe20000000200 */
[----:B------:R-:W-:Y:S01]  /*b7f0*/  F2FP.F16.F32.PACK_AB R131, R135, R134 ;  /* 0x000000868783723e */ /* 0x000fe200000000ff */
[----:B------:R-:W-:Y:S02]  /*b800*/  VIADD R8, R8, UR48 ;  /* 0x0000003008087c36 */ /* 0x000fe40008000000 */
[----:B------:R-:W-:Y:S04]  /*b810*/  STSM.16.M88.4 [R3+0xc000], R164 ;  /* 0x00c000a403007844 */ /* 0x000fe80000000200 */
[----:B------:R-:W-:Y:S04]  /*b820*/  STSM.16.M88.4 [R3+0x14000], R196 ;  /* 0x014000c403007844 */ /* 0x000fe80000000200 */
[----:B------:R-:W-:Y:S04]  /*b830*/  STSM.16.M88.4 [R3+0x1c000], R228 ;  /* 0x01c000e403007844 */ /* 0x000fe80000000200 */
[----:B------:R-:W-:Y:S04]  /*b840*/  STSM.16.M88.4 [R3+0x6000], R32 ;  /* 0x0060002003007844 */ /* 0x000fe80000000200 */
[----:B------:R-:W-:Y:S04]  /*b850*/  STSM.16.M88.4 [R3+0xe000], R64 ;  /* 0x00e0004003007844 */ /* 0x000fe80000000200 */
[----:B------:R-:W-:Y:S04]  /*b860*/  STSM.16.M88.4 [R3+0x16000], R96 ;  /* 0x0160006003007844 */ /* 0x000fe80000000200 */
[----:B------:R-:W-:Y:S04]  /*b870*/  STSM.16.M88.4 [R3+0x1e000], R128 ;  /* 0x01e0008003007844 */ /* 0x000fe80000000200 */
[----:B------:R-:W-:Y:S04]  /*b880*/  STSM.16.M88.4 [R8], R84 ;  /* 0x0000005408007844 */ /* 0x000fe80000000200 */
[----:B--2---:R-:W-:Y:S04]  /*b890*/  STSM.16.M88.4 [R8+0x8000], R76 ;  /* 0x0080004c08007844 */ /* 0x004fe80000000200 */
[----:B---3--:R-:W-:Y:S01]  /*b8a0*/  STSM.16.M88.4 [R8+0x10000], R68 ;  /* 0x0100004408007844 */ /* 0x008fe20000000200 */
        /* <DEDUP_REMOVED lines=8> */
[----:B------:R-:W-:-:S03]  /*b930*/  F2FP.F16.F32.PACK_AB R106, R109, R108 ;  /* 0x0000006c6d6a723e */ /* 0x000fc600000000ff */
[----:B------:R-:W-:Y:S01]  /*b940*/  STSM.16.M88.4 [R8+0x1a000], R152 ;  /* 0x01a0009808007844 */ /* 0x000fe20000000200 */
[----:B------:R-:W-:Y:S02]  /*b950*/  F2FP.F16.F32.PACK_AB R107, R111, R110 ;  /* 0x0000006e6f6b723e */ /* 0x000fe400000000ff */
[----:B------:R-:W-:Y:S01]  /*b960*/  F2FP.F16.F32.PACK_AB R137, R139, R138 ;  /* 0x0000008a8b89723e */ /* 0x000fe200000000ff */
[----:B------:R-:W-:Y:S01]  /*b970*/  STSM.16.M88.4 [R8+0x4000], R12 ;  /* 0x0040000c08007844 */ /* 0x000fe20000000200 */
[----:B------:R-:W-:Y:S01]  /*b980*/  F2FP.F16.F32.PACK_AB R138, R141, R140 ;  /* 0x0000008c8d8a723e */ /* 0x000fe200000000ff */
[----:B------:R-:W-:Y:S01]  /*b990*/  VIADD R2, R2, UR48 ;  /* 0x0000003002027c36 */ /* 0x000fe20008000000 */
[----:B------:R-:W-:Y:S01]  /*b9a0*/  F2FP.F16.F32.PACK_AB R139, R143, R142 ;  /* 0x0000008e8f8b723e */ /* 0x000fe200000000ff */
[----:B------:R-:W-:Y:S04]  /*b9b0*/  STSM.16.M88.4 [R8+0xc000], R172 ;  /* 0x00c000ac08007844 */ /* 0x000fe80000000200 */
[----:B------:R-:W-:Y:S04]  /*b9c0*/  STSM.16.M88.4 [R8+0x14000], R204 ;  /* 0x014000cc08007844 */ /* 0x000fe80000000200 */
[----:B------:R-:W-:Y:S04]  /*b9d0*/  STSM.16.M88.4 [R8+0x1c000], R236 ;  /* 0x01c000ec08007844 */ /* 0x000fe80000000200 */
[----:B------:R-:W-:Y:S04]  /*b9e0*/  STSM.16.M88.4 [R8+0x6000], R40 ;  /* 0x0060002808007844 */ /* 0x000fe80000000200 */
[----:B------:R-:W-:Y:S01]  /*b9f0*/  STSM.16.M88.4 [R8+0xe000], R72 ;  /* 0x00e0004808007844 */ /* 0x000fe20000000200 */
[----:B----4-:R-:W-:-:S03]  /*ba00*/  IMAD.MOV.U32 R55, RZ, RZ, R252 ;  /* 0x000000ffff377224 */ /* 0x010fc600078e00fc */
[----:B------:R-:W-:Y:S04]  /*ba10*/  LDL.LU R252, [R1+0x66c] ;  /* 0x00066c0001fc7983 */ /* 0x000fe80000300800 */
[----:B------:R-:W-:Y:S04]  /*ba20*/  STSM.16.M88.4 [R8+0x16000], R104 ;  /* 0x0160006808007844 */ /* 0x000fe80000000200 */
[----:B------:R-:W-:Y:S01]  /*ba30*/  STSM.16.M88.4 [R8+0x1e000], R136 ;  /* 0x01e0008808007844 */ /* 0x000fe20000000200 */
[----:B------:R-:W1:Y:S03]  /*ba40*/  S2R R0, SR_TID.X ;  /* 0x0000000000007919 */ /* 0x000e660000002100 */
[----:B------:R-:W-:Y:S04]  /*ba50*/  STSM.16.M88.4 [R2], R52 ;  /* 0x0000003402007844 */ /* 0x000fe80000000200 */
[----:B------:R-:W-:Y:S04]  /*ba60*/  STSM.16.M88.4 [R2+0x8000], R44 ;  /* 0x0080002c02007844 */ /* 0x000fe80000000200 */
[----:B------:R-:W-:Y:S04]  /*ba70*/  STSM.16.M88.4 [R2+0x10000], R36 ;  /* 0x0100002402007844 */ /* 0x000fe80000000200 */
        /* <DEDUP_REMOVED lines=12> */
[----:B------:R-:W-:Y:S02]  /*bb40*/  F2FP.F16.F32.PACK_AB R146, R149, R148 ;  /* 0x000000949592723e */ /* 0x000fe400000000ff */
[----:B------:R-:W-:Y:S01]  /*bb50*/  F2FP.F16.F32.PACK_AB R147, R151, R150 ;  /* 0x000000969793723e */ /* 0x000fe200000000ff */
[----:B------:R-:W-:Y:S04]  /*bb60*/  STSM.16.M88.4 [R2+0xc000], R180 ;  /* 0x00c000b402007844 */ /* 0x000fe80000000200 */
[----:B------:R-:W-:Y:S04]  /*bb70*/  STSM.16.M88.4 [R2+0x14000], R212 ;  /* 0x014000d402007844 */ /* 0x000fe80000000200 */
[----:B------:R-:W-:Y:S04]  /*bb80*/  STSM.16.M88.4 [R2+0x1c000], R244 ;  /* 0x01c000f402007844 */ /* 0x000fe80000000200 */
[----:B------:R-:W-:Y:S04]  /*bb90*/  STSM.16.M88.4 [R2+0x6000], R48 ;  /* 0x0060003002007844 */ /* 0x000fe80000000200 */
[----:B------:R-:W-:Y:S04]  /*bba0*/  STSM.16.M88.4 [R2+0xe000], R80 ;  /* 0x00e0005002007844 */ /* 0x000fe80000000200 */
[----:B------:R-:W-:Y:S04]  /*bbb0*/  STSM.16.M88.4 [R2+0x16000], R112 ;  /* 0x0160007002007844 */ /* 0x000fe80000000200 */
[----:B------:R-:W-:Y:S01]  /*bbc0*/  STSM.16.M88.4 [R2+0x1e000], R144 ;  /* 0x01e0009002007844 */ /* 0x000fe20000000200 */
[----:B------:R2:W-:Y:S06]  /*bbd0*/  MEMBAR.ALL.CTA ;  /* 0x0000000000007992 */ /* 0x0005ec0000008000 */
[----:B--2---:R-:W2:Y:S01]  /*bbe0*/  FENCE.VIEW.ASYNC.S ;  /* 0x00000000000073c6 */ /* 0x004ea20000000000 */
[----:B------:R-:W3:Y:S01]  /*bbf0*/  S2UR UR7, SR_CTAID.Y ;  /* 0x00000000000779c3 */ /* 0x000ee20000002600 */
[----:B-1----:R-:W-:-:S04]  /*bc00*/  SHF.R.U32.HI R0, RZ, 0x5, R0 ;  /* 0x00000005ff007819 */ /* 0x002fc80000011600 */
[----:B------:R-:W-:Y:S01]  /*bc10*/  R2UR UR4, R0 ;  /* 0x00000000000472ca */ /* 0x000fe200000e0000 */
[----:B------:R-:W-:-:S12]  /*bc20*/  UMOV UR10, UR51 ;  /* 0x00000033000a7c82 */ /* 0x000fd80008000000 */
[----:B------:R-:W-:Y:S02]  /*bc30*/  ULOP3.LUT UR4, UR4, 0x3, URZ, 0xc0, !UPT ;  /* 0x0000000304047892 */ /* 0x000fe4000f8ec03f */
[----:B---3--:R-:W-:Y:S02]  /*bc40*/  USHF.L.U32 UR7, UR7, 0x8, URZ ;  /* 0x0000000807077899 */ /* 0x008fe4000800063f */
[----:B------:R-:W-:Y:S02]  /*bc50*/  ULEA UR8, UR4, UR48, 0xf ;  /* 0x0000003004087291 */ /* 0x000fe4000f8e783f */
[----:B------:R-:W-:-:S03]  /*bc60*/  ULEA UR9, UR4, UR7, 0x6 ;  /* 0x0000000704097291 */ /* 0x000fc6000f8e303f */
[----:B------:R-:W-:Y:S01]  /*bc70*/  UMOV UR4, UR5 ;  /* 0x0000000500047c82 */ /* 0x000fe20008000000 */
[----:B------:R-:W-:Y:S01]  /*bc80*/  UMOV UR5, UR6 ;  /* 0x0000000600057c82 */ /* 0x000fe20008000000 */
[----:B--2---:R-:W-:Y:S06]  /*bc90*/  BAR.SYNC.DEFER_BLOCKING 0x0 ;  /* 0x0000000000007b1d */ /* 0x004fec0000010000 */
[----:B------:R1:W-:Y:S01]  /*bca0*/  UTMASTG.2D [UR8], [UR4] ;  /* 0x00000008040073b5 */ /* 0x0003e20008008000 */
[----:B------:R0:W-:Y:S01]  /*bcb0*/  UTMACMDFLUSH ;  /* 0x00000000000079b7 */ /* 0x0001e20000000000 */
[----:B------:R-:W-:-:S04]  /*bcc0*/  DEPBAR.LE SB0, 0x0 ;  /* 0x000080000000791a */ /* 0x000fc80000000000 */
[----:B------:R-:W-:Y:S01]  /*bcd0*/  BAR.SYNC.DEFER_BLOCKING 0x0 ;  /* 0x0000000000007b1d */ /* 0x000fe20000010000 */
[----:B------:R-:W-:-:S05]  /*bce0*/  ELECT P0, URZ, PT ;  /* 0x00000000003f782f */ /* 0x000fca0003800000 */
[----:B-1----:R-:W-:Y:S08]  /*bcf0*/  EXIT ;  /* 0x000000000000794d */ /* 0x002ff00003800000 */
.L_x_48:
[----:B------:R-:W1:Y:S02]  /*bd00*/  SYNCS.PHASECHK.TRANS64.TRYWAIT P0, [UR48+0x10000], R2 ;  /* 0x01000002ff0075a7 */ /* 0x000e640008000170 */
[----:B-1----:R-:W-:Y:S05]  /*bd10*/  @!P0 BRA `(.L_x_48) ;  /* 0xfffffffc00f88947 */ /* 0x002fea000383ffff */
[----:B------:R-:W-:Y:S05]  /*bd20*/  BRA `(.L_x_50) ;  /* 0xffffff9000e07947 */ /* 0x000fea000383ffff */
.L_x_51:
[----:B------:R-:W-:-:S00]  /*bd30*/  BRA `(.L_x_51) ;  /* 0xfffffffc00fc7947 */ /* 0x000fc0000383ffff */
[----:B------:R-:W-:-:S00]  /*bd40*/  NOP ;  /* 0x0000000000007918 */ /* 0x000fc00000000000 */
        /* <DEDUP_REMOVED lines=11> */
.L_x_52:


//--------------------- .nv.shared.gluon_wgmma    --------------------------
	.section	.nv.shared.gluon_wgmma,"aw",@nobits
	.sectionflags	@""
	.align	16
	.zero		1024


//--------------------- .nv.shared.reserved.0     --------------------------
	.section	.nv.shared.reserved.0,"aw",@nobits
	.weak		__nv_reservedSMEM_offset_0_alias
	.size		__nv_reservedSMEM_offset_0_alias, 0, 0
	.other		__nv_reservedSMEM_offset_0_alias,@"STO_CUDA_RESERVED_SHARED STV_DEFAULT"
__nv_reservedSMEM_offset_0_alias:
	.zero		0


//--------------------- .nv.constant0.gluon_wgmma --------------------------
	.section	.nv.constant0.gluon_wgmma,"a",@progbits
	.sectionflags	@""
	.align	4
.nv.constant0.gluon_wgmma:
	.zero		608


//--------------------- SYMBOLS --------------------------

	.type		.nv.reservedSmem.offset0,@object
	.size		.nv.reservedSmem.offset0,0x4
